//
// Generated by NVIDIA NVVM Compiler
//
// Compiler Build ID: CL-36424714
// Cuda compilation tools, release 13.0, V13.0.88
// Based on NVVM 20.0.0
//

.version 9.0
.target sm_100
.address_size 64

.extern .shared .align 16 .b8 _ZN36_GLOBAL__N__f1ff9b21_4_k_cu_26dd954b5sdataE[];

.entry _ZN36_GLOBAL__N__f1ff9b21_4_k_cu_26dd954b24kvtc_quantize_fp8_kernelEPKfPhmmmm(
	.param .u64 .ptr .align 1 _ZN36_GLOBAL__N__f1ff9b21_4_k_cu_26dd954b24kvtc_quantize_fp8_kernelEPKfPhmmmm_param_0,
	.param .u64 .ptr .align 1 _ZN36_GLOBAL__N__f1ff9b21_4_k_cu_26dd954b24kvtc_quantize_fp8_kernelEPKfPhmmmm_param_1,
	.param .u64 _ZN36_GLOBAL__N__f1ff9b21_4_k_cu_26dd954b24kvtc_quantize_fp8_kernelEPKfPhmmmm_param_2,
	.param .u64 _ZN36_GLOBAL__N__f1ff9b21_4_k_cu_26dd954b24kvtc_quantize_fp8_kernelEPKfPhmmmm_param_3,
	.param .u64 _ZN36_GLOBAL__N__f1ff9b21_4_k_cu_26dd954b24kvtc_quantize_fp8_kernelEPKfPhmmmm_param_4,
	.param .u64 _ZN36_GLOBAL__N__f1ff9b21_4_k_cu_26dd954b24kvtc_quantize_fp8_kernelEPKfPhmmmm_param_5
)
{
	.reg .pred 	%p<4>;
	.reg .b16 	%rs<2>;
	.reg .b32 	%r<11>;
	.reg .b32 	%f<3>;
	.reg .b64 	%rd<31>;

	ld.param.u64 	%rd14, [_ZN36_GLOBAL__N__f1ff9b21_4_k_cu_26dd954b24kvtc_quantize_fp8_kernelEPKfPhmmmm_param_0];
	ld.param.u64 	%rd15, [_ZN36_GLOBAL__N__f1ff9b21_4_k_cu_26dd954b24kvtc_quantize_fp8_kernelEPKfPhmmmm_param_1];
	ld.param.u64 	%rd19, [_ZN36_GLOBAL__N__f1ff9b21_4_k_cu_26dd954b24kvtc_quantize_fp8_kernelEPKfPhmmmm_param_2];
	ld.param.u64 	%rd16, [_ZN36_GLOBAL__N__f1ff9b21_4_k_cu_26dd954b24kvtc_quantize_fp8_kernelEPKfPhmmmm_param_3];
	ld.param.u64 	%rd17, [_ZN36_GLOBAL__N__f1ff9b21_4_k_cu_26dd954b24kvtc_quantize_fp8_kernelEPKfPhmmmm_param_4];
	ld.param.u64 	%rd18, [_ZN36_GLOBAL__N__f1ff9b21_4_k_cu_26dd954b24kvtc_quantize_fp8_kernelEPKfPhmmmm_param_5];
	mul.lo.s64 	%rd1, %rd18, %rd19;
	mov.u32 	%r2, %ctaid.x;
	mov.u32 	%r1, %ntid.x;
	mov.u32 	%r3, %tid.x;
	mad.lo.s32 	%r4, %r2, %r1, %r3;
	cvt.u64.u32 	%rd28, %r4;
	setp.le.u64 	%p1, %rd1, %rd28;
	@%p1 bra 	$L__BB0_6;
	mov.u32 	%r5, %nctaid.x;
	mul.wide.u32 	%rd3, %r5, %r1;
	cvta.to.global.u64 	%rd4, %rd14;
	cvta.to.global.u64 	%rd5, %rd15;
	cvt.u32.u64 	%r6, %rd18;
$L__BB0_2:
	or.b64  	%rd20, %rd28, %rd18;
	and.b64  	%rd21, %rd20, -4294967296;
	setp.ne.s64 	%p2, %rd21, 0;
	@%p2 bra 	$L__BB0_4;
	cvt.u32.u64 	%r7, %rd28;
	div.u32 	%r8, %r7, %r6;
	mul.lo.s32 	%r9, %r8, %r6;
	sub.s32 	%r10, %r7, %r9;
	cvt.u64.u32 	%rd29, %r8;
	cvt.u64.u32 	%rd30, %r10;
	bra.uni 	$L__BB0_5;
$L__BB0_4:
	div.u64 	%rd29, %rd28, %rd18;
	mul.lo.s64 	%rd22, %rd29, %rd18;
	sub.s64 	%rd30, %rd28, %rd22;
$L__BB0_5:
	mad.lo.s64 	%rd23, %rd29, %rd16, %rd17;
	add.s64 	%rd24, %rd23, %rd30;
	shl.b64 	%rd25, %rd24, 2;
	add.s64 	%rd26, %rd4, %rd25;
	ld.global.nc.f32 	%f1, [%rd26];
	mov.f32 	%f2, 0f00000000;
	// begin inline asm
	{cvt.rn.satfinite.e4m3x2.f32 %rs1, %f2, %f1;}

	// end inline asm
	add.s64 	%rd27, %rd5, %rd28;
	st.global.u8 	[%rd27], %rs1;
	add.s64 	%rd28, %rd28, %rd3;
	setp.lt.u64 	%p3, %rd28, %rd1;
	@%p3 bra 	$L__BB0_2;
$L__BB0_6:
	ret;

}
.entry _ZN36_GLOBAL__N__f1ff9b21_4_k_cu_26dd954b26kvtc_dequantize_fp8_kernelEPKhPfmmmm(
	.param .u64 .ptr .align 1 _ZN36_GLOBAL__N__f1ff9b21_4_k_cu_26dd954b26kvtc_dequantize_fp8_kernelEPKhPfmmmm_param_0,
	.param .u64 .ptr .align 1 _ZN36_GLOBAL__N__f1ff9b21_4_k_cu_26dd954b26kvtc_dequantize_fp8_kernelEPKhPfmmmm_param_1,
	.param .u64 _ZN36_GLOBAL__N__f1ff9b21_4_k_cu_26dd954b26kvtc_dequantize_fp8_kernelEPKhPfmmmm_param_2,
	.param .u64 _ZN36_GLOBAL__N__f1ff9b21_4_k_cu_26dd954b26kvtc_dequantize_fp8_kernelEPKhPfmmmm_param_3,
	.param .u64 _ZN36_GLOBAL__N__f1ff9b21_4_k_cu_26dd954b26kvtc_dequantize_fp8_kernelEPKhPfmmmm_param_4,
	.param .u64 _ZN36_GLOBAL__N__f1ff9b21_4_k_cu_26dd954b26kvtc_dequantize_fp8_kernelEPKhPfmmmm_param_5
)
{
	.reg .pred 	%p<4>;
	.reg .b16 	%rs<4>;
	.reg .b32 	%r<12>;
	.reg .b32 	%f<2>;
	.reg .b64 	%rd<31>;

	ld.param.u64 	%rd14, [_ZN36_GLOBAL__N__f1ff9b21_4_k_cu_26dd954b26kvtc_dequantize_fp8_kernelEPKhPfmmmm_param_0];
	ld.param.u64 	%rd15, [_ZN36_GLOBAL__N__f1ff9b21_4_k_cu_26dd954b26kvtc_dequantize_fp8_kernelEPKhPfmmmm_param_1];
	ld.param.u64 	%rd19, [_ZN36_GLOBAL__N__f1ff9b21_4_k_cu_26dd954b26kvtc_dequantize_fp8_kernelEPKhPfmmmm_param_2];
	ld.param.u64 	%rd16, [_ZN36_GLOBAL__N__f1ff9b21_4_k_cu_26dd954b26kvtc_dequantize_fp8_kernelEPKhPfmmmm_param_3];
	ld.param.u64 	%rd17, [_ZN36_GLOBAL__N__f1ff9b21_4_k_cu_26dd954b26kvtc_dequantize_fp8_kernelEPKhPfmmmm_param_4];
	ld.param.u64 	%rd18, [_ZN36_GLOBAL__N__f1ff9b21_4_k_cu_26dd954b26kvtc_dequantize_fp8_kernelEPKhPfmmmm_param_5];
	mul.lo.s64 	%rd1, %rd18, %rd19;
	mov.u32 	%r2, %ctaid.x;
	mov.u32 	%r1, %ntid.x;
	mov.u32 	%r3, %tid.x;
	mad.lo.s32 	%r4, %r2, %r1, %r3;
	cvt.u64.u32 	%rd28, %r4;
	setp.le.u64 	%p1, %rd1, %rd28;
	@%p1 bra 	$L__BB1_6;
	mov.u32 	%r5, %nctaid.x;
	mul.wide.u32 	%rd3, %r5, %r1;
	cvta.to.global.u64 	%rd4, %rd14;
	cvta.to.global.u64 	%rd5, %rd15;
	cvt.u32.u64 	%r6, %rd18;
$L__BB1_2:
	or.b64  	%rd20, %rd28, %rd18;
	and.b64  	%rd21, %rd20, -4294967296;
	setp.ne.s64 	%p2, %rd21, 0;
	@%p2 bra 	$L__BB1_4;
	cvt.u32.u64 	%r7, %rd28;
	div.u32 	%r8, %r7, %r6;
	mul.lo.s32 	%r9, %r8, %r6;
	sub.s32 	%r10, %r7, %r9;
	cvt.u64.u32 	%rd29, %r8;
	cvt.u64.u32 	%rd30, %r10;
	bra.uni 	$L__BB1_5;
$L__BB1_4:
	div.u64 	%rd29, %rd28, %rd18;
	mul.lo.s64 	%rd22, %rd29, %rd18;
	sub.s64 	%rd30, %rd28, %rd22;
$L__BB1_5:
	add.s64 	%rd23, %rd4, %rd28;
	ld.global.nc.u8 	%rs3, [%rd23];
	cvt.u16.u8 	%rs1, %rs3;
	// begin inline asm
	{cvt.rn.f16x2.e4m3x2 %r11, %rs1;}

	// end inline asm
	cvt.u16.u32 	%rs2, %r11;
	// begin inline asm
	{  cvt.f32.f16 %f1, %rs2;}

	// end inline asm
	mad.lo.s64 	%rd24, %rd29, %rd16, %rd17;
	add.s64 	%rd25, %rd24, %rd30;
	shl.b64 	%rd26, %rd25, 2;
	add.s64 	%rd27, %rd5, %rd26;
	st.global.f32 	[%rd27], %f1;
	add.s64 	%rd28, %rd28, %rd3;
	setp.lt.u64 	%p3, %rd28, %rd1;
	@%p3 bra 	$L__BB1_2;
$L__BB1_6:
	ret;

}
.entry _ZN36_GLOBAL__N__f1ff9b21_4_k_cu_26dd954b25kvtc_minmax_reduce_kernelEPKfPfS2_mmmm(
	.param .u64 .ptr .align 1 _ZN36_GLOBAL__N__f1ff9b21_4_k_cu_26dd954b25kvtc_minmax_reduce_kernelEPKfPfS2_mmmm_param_0,
	.param .u64 .ptr .align 1 _ZN36_GLOBAL__N__f1ff9b21_4_k_cu_26dd954b25kvtc_minmax_reduce_kernelEPKfPfS2_mmmm_param_1,
	.param .u64 .ptr .align 1 _ZN36_GLOBAL__N__f1ff9b21_4_k_cu_26dd954b25kvtc_minmax_reduce_kernelEPKfPfS2_mmmm_param_2,
	.param .u64 _ZN36_GLOBAL__N__f1ff9b21_4_k_cu_26dd954b25kvtc_minmax_reduce_kernelEPKfPfS2_mmmm_param_3,
	.param .u64 _ZN36_GLOBAL__N__f1ff9b21_4_k_cu_26dd954b25kvtc_minmax_reduce_kernelEPKfPfS2_mmmm_param_4,
	.param .u64 _ZN36_GLOBAL__N__f1ff9b21_4_k_cu_26dd954b25kvtc_minmax_reduce_kernelEPKfPfS2_mmmm_param_5,
	.param .u64 _ZN36_GLOBAL__N__f1ff9b21_4_k_cu_26dd954b25kvtc_minmax_reduce_kernelEPKfPfS2_mmmm_param_6
)
{
	.reg .pred 	%p<12>;
	.reg .b32 	%r<19>;
	.reg .b32 	%f<22>;
	.reg .b64 	%rd<24>;

	ld.param.u64 	%rd8, [_ZN36_GLOBAL__N__f1ff9b21_4_k_cu_26dd954b25kvtc_minmax_reduce_kernelEPKfPfS2_mmmm_param_0];
	ld.param.u64 	%rd9, [_ZN36_GLOBAL__N__f1ff9b21_4_k_cu_26dd954b25kvtc_minmax_reduce_kernelEPKfPfS2_mmmm_param_1];
	ld.param.u64 	%rd10, [_ZN36_GLOBAL__N__f1ff9b21_4_k_cu_26dd954b25kvtc_minmax_reduce_kernelEPKfPfS2_mmmm_param_2];
	ld.param.u64 	%rd14, [_ZN36_GLOBAL__N__f1ff9b21_4_k_cu_26dd954b25kvtc_minmax_reduce_kernelEPKfPfS2_mmmm_param_3];
	ld.param.u64 	%rd11, [_ZN36_GLOBAL__N__f1ff9b21_4_k_cu_26dd954b25kvtc_minmax_reduce_kernelEPKfPfS2_mmmm_param_4];
	ld.param.u64 	%rd12, [_ZN36_GLOBAL__N__f1ff9b21_4_k_cu_26dd954b25kvtc_minmax_reduce_kernelEPKfPfS2_mmmm_param_5];
	ld.param.u64 	%rd13, [_ZN36_GLOBAL__N__f1ff9b21_4_k_cu_26dd954b25kvtc_minmax_reduce_kernelEPKfPfS2_mmmm_param_6];
	mov.u32 	%r8, %ctaid.x;
	cvt.u64.u32 	%rd1, %r8;
	setp.le.u64 	%p1, %rd14, %rd1;
	@%p1 bra 	$L__BB2_13;
	mad.lo.s64 	%rd2, %rd11, %rd1, %rd12;
	mov.u32 	%r18, %ntid.x;
	mov.u32 	%r9, %tid.x;
	cvt.u64.u32 	%rd3, %r9;
	setp.le.u64 	%p2, %rd13, %rd3;
	mov.f32 	%f21, 0fFF7FFFFF;
	mov.f32 	%f20, 0f7F7FFFFF;
	@%p2 bra 	$L__BB2_4;
	cvt.u64.u32 	%rd4, %r18;
	cvta.to.global.u64 	%rd5, %rd8;
	mov.f32 	%f20, 0f7F7FFFFF;
	mov.f32 	%f21, 0fFF7FFFFF;
	mov.u64 	%rd23, %rd3;
$L__BB2_3:
	add.s64 	%rd15, %rd2, %rd23;
	shl.b64 	%rd16, %rd15, 2;
	add.s64 	%rd17, %rd5, %rd16;
	ld.global.nc.f32 	%f13, [%rd17];
	setp.lt.f32 	%p3, %f13, %f20;
	selp.f32 	%f20, %f13, %f20, %p3;
	setp.gt.f32 	%p4, %f13, %f21;
	selp.f32 	%f21, %f13, %f21, %p4;
	add.s64 	%rd23, %rd23, %rd4;
	setp.lt.u64 	%p5, %rd23, %rd13;
	@%p5 bra 	$L__BB2_3;
$L__BB2_4:
	shl.b32 	%r10, %r18, 2;
	mov.u32 	%r11, _ZN36_GLOBAL__N__f1ff9b21_4_k_cu_26dd954b5sdataE;
	add.s32 	%r2, %r11, %r10;
	cvt.u32.u64 	%r12, %rd3;
	shl.b32 	%r13, %r12, 2;
	add.s32 	%r3, %r11, %r13;
	st.shared.f32 	[%r3], %f20;
	add.s32 	%r4, %r2, %r13;
	st.shared.f32 	[%r4], %f21;
	bar.sync 	0;
	setp.lt.u32 	%p6, %r18, 2;
	@%p6 bra 	$L__BB2_11;
$L__BB2_5:
	mov.u32 	%r5, %r18;
	shr.u32 	%r18, %r5, 1;
	setp.ge.u32 	%p7, %r12, %r18;
	@%p7 bra 	$L__BB2_10;
	shl.b32 	%r7, %r18, 2;
	add.s32 	%r15, %r3, %r7;
	ld.shared.f32 	%f7, [%r15];
	ld.shared.f32 	%f14, [%r3];
	setp.geu.f32 	%p8, %f7, %f14;
	@%p8 bra 	$L__BB2_8;
	st.shared.f32 	[%r3], %f7;
$L__BB2_8:
	add.s32 	%r16, %r4, %r7;
	ld.shared.f32 	%f8, [%r16];
	ld.shared.f32 	%f15, [%r4];
	setp.leu.f32 	%p9, %f8, %f15;
	@%p9 bra 	$L__BB2_10;
	st.shared.f32 	[%r4], %f8;
$L__BB2_10:
	bar.sync 	0;
	setp.gt.u32 	%p10, %r5, 3;
	@%p10 bra 	$L__BB2_5;
$L__BB2_11:
	setp.ne.s32 	%p11, %r12, 0;
	@%p11 bra 	$L__BB2_13;
	ld.shared.f32 	%f16, [_ZN36_GLOBAL__N__f1ff9b21_4_k_cu_26dd954b5sdataE];
	cvta.to.global.u64 	%rd18, %rd9;
	shl.b64 	%rd19, %rd1, 2;
	add.s64 	%rd20, %rd18, %rd19;
	st.global.f32 	[%rd20], %f16;
	ld.shared.f32 	%f17, [%r2];
	cvta.to.global.u64 	%rd21, %rd10;
	add.s64 	%rd22, %rd21, %rd19;
	st.global.f32 	[%rd22], %f17;
$L__BB2_13:
	ret;

}
.entry _ZN36_GLOBAL__N__f1ff9b21_4_k_cu_26dd954b25kvtc_quantize_intx_kernelEPKfS1_S1_Phmmmmi(
	.param .u64 .ptr .align 1 _ZN36_GLOBAL__N__f1ff9b21_4_k_cu_26dd954b25kvtc_quantize_intx_kernelEPKfS1_S1_Phmmmmi_param_0,
	.param .u64 .ptr .align 1 _ZN36_GLOBAL__N__f1ff9b21_4_k_cu_26dd954b25kvtc_quantize_intx_kernelEPKfS1_S1_Phmmmmi_param_1,
	.param .u64 .ptr .align 1 _ZN36_GLOBAL__N__f1ff9b21_4_k_cu_26dd954b25kvtc_quantize_intx_kernelEPKfS1_S1_Phmmmmi_param_2,
	.param .u64 .ptr .align 1 _ZN36_GLOBAL__N__f1ff9b21_4_k_cu_26dd954b25kvtc_quantize_intx_kernelEPKfS1_S1_Phmmmmi_param_3,
	.param .u64 _ZN36_GLOBAL__N__f1ff9b21_4_k_cu_26dd954b25kvtc_quantize_intx_kernelEPKfS1_S1_Phmmmmi_param_4,
	.param .u64 _ZN36_GLOBAL__N__f1ff9b21_4_k_cu_26dd954b25kvtc_quantize_intx_kernelEPKfS1_S1_Phmmmmi_param_5,
	.param .u64 _ZN36_GLOBAL__N__f1ff9b21_4_k_cu_26dd954b25kvtc_quantize_intx_kernelEPKfS1_S1_Phmmmmi_param_6,
	.param .u64 _ZN36_GLOBAL__N__f1ff9b21_4_k_cu_26dd954b25kvtc_quantize_intx_kernelEPKfS1_S1_Phmmmmi_param_7,
	.param .u32 _ZN36_GLOBAL__N__f1ff9b21_4_k_cu_26dd954b25kvtc_quantize_intx_kernelEPKfS1_S1_Phmmmmi_param_8
)
{
	.reg .pred 	%p<12>;
	.reg .b16 	%rs<9>;
	.reg .b32 	%r<34>;
	.reg .b32 	%f<16>;
	.reg .b64 	%rd<59>;

	ld.param.u64 	%rd31, [_ZN36_GLOBAL__N__f1ff9b21_4_k_cu_26dd954b25kvtc_quantize_intx_kernelEPKfS1_S1_Phmmmmi_param_3];
	ld.param.u64 	%rd27, [_ZN36_GLOBAL__N__f1ff9b21_4_k_cu_26dd954b25kvtc_quantize_intx_kernelEPKfS1_S1_Phmmmmi_param_4];
	ld.param.u64 	%rd30, [_ZN36_GLOBAL__N__f1ff9b21_4_k_cu_26dd954b25kvtc_quantize_intx_kernelEPKfS1_S1_Phmmmmi_param_7];
	ld.param.u32 	%r9, [_ZN36_GLOBAL__N__f1ff9b21_4_k_cu_26dd954b25kvtc_quantize_intx_kernelEPKfS1_S1_Phmmmmi_param_8];
	cvta.to.global.u64 	%rd1, %rd31;
	div.s32 	%r10, 8, %r9;
	cvt.s64.s32 	%rd2, %r10;
	add.s64 	%rd32, %rd30, %rd2;
	add.s64 	%rd3, %rd32, -1;
	or.b64  	%rd33, %rd3, %rd2;
	and.b64  	%rd34, %rd33, -4294967296;
	setp.ne.s64 	%p1, %rd34, 0;
	@%p1 bra 	$L__BB3_2;
	cvt.u32.u64 	%r11, %rd2;
	cvt.u32.u64 	%r12, %rd3;
	div.u32 	%r13, %r12, %r11;
	cvt.u64.u32 	%rd54, %r13;
	bra.uni 	$L__BB3_3;
$L__BB3_2:
	div.u64 	%rd54, %rd3, %rd2;
$L__BB3_3:
	mul.lo.s64 	%rd7, %rd54, %rd27;
	mov.u32 	%r14, %ctaid.x;
	mov.u32 	%r1, %ntid.x;
	mov.u32 	%r15, %tid.x;
	mad.lo.s32 	%r16, %r14, %r1, %r15;
	cvt.u64.u32 	%rd55, %r16;
	setp.le.u64 	%p2, %rd7, %rd55;
	@%p2 bra 	$L__BB3_14;
	cvt.u32.u64 	%r17, %rd2;
	setp.gt.s32 	%p3, %r17, 0;
	mov.u32 	%r18, %nctaid.x;
	mul.wide.u32 	%rd9, %r18, %r1;
	@%p3 bra 	$L__BB3_5;
	bra.uni 	$L__BB3_13;
$L__BB3_5:
	ld.param.u64 	%rd49, [_ZN36_GLOBAL__N__f1ff9b21_4_k_cu_26dd954b25kvtc_quantize_intx_kernelEPKfS1_S1_Phmmmmi_param_0];
	mov.b32 	%r19, -1;
	shl.b32 	%r20, %r19, %r9;
	not.b32 	%r21, %r20;
	cvt.rn.f32.u32 	%f1, %r21;
	cvta.to.global.u64 	%rd10, %rd49;
	cvt.u32.u64 	%r22, %rd54;
	neg.s32 	%r2, %r17;
$L__BB3_6:
	or.b64  	%rd36, %rd55, %rd54;
	and.b64  	%rd37, %rd36, -4294967296;
	setp.ne.s64 	%p5, %rd37, 0;
	@%p5 bra 	$L__BB3_8;
	cvt.u32.u64 	%r23, %rd55;
	div.u32 	%r24, %r23, %r22;
	mul.lo.s32 	%r25, %r24, %r22;
	sub.s32 	%r26, %r23, %r25;
	cvt.u64.u32 	%rd56, %r24;
	cvt.u64.u32 	%rd57, %r26;
	bra.uni 	$L__BB3_9;
$L__BB3_8:
	div.u64 	%rd56, %rd55, %rd54;
	mul.lo.s64 	%rd38, %rd56, %rd54;
	sub.s64 	%rd57, %rd55, %rd38;
$L__BB3_9:
	ld.param.u64 	%rd53, [_ZN36_GLOBAL__N__f1ff9b21_4_k_cu_26dd954b25kvtc_quantize_intx_kernelEPKfS1_S1_Phmmmmi_param_6];
	ld.param.u64 	%rd52, [_ZN36_GLOBAL__N__f1ff9b21_4_k_cu_26dd954b25kvtc_quantize_intx_kernelEPKfS1_S1_Phmmmmi_param_5];
	ld.param.u64 	%rd51, [_ZN36_GLOBAL__N__f1ff9b21_4_k_cu_26dd954b25kvtc_quantize_intx_kernelEPKfS1_S1_Phmmmmi_param_2];
	ld.param.u64 	%rd50, [_ZN36_GLOBAL__N__f1ff9b21_4_k_cu_26dd954b25kvtc_quantize_intx_kernelEPKfS1_S1_Phmmmmi_param_1];
	cvta.to.global.u64 	%rd39, %rd50;
	shl.b64 	%rd40, %rd56, 2;
	add.s64 	%rd41, %rd39, %rd40;
	ld.global.nc.f32 	%f2, [%rd41];
	cvta.to.global.u64 	%rd42, %rd51;
	add.s64 	%rd43, %rd42, %rd40;
	ld.global.nc.f32 	%f4, [%rd43];
	sub.f32 	%f5, %f4, %f2;
	setp.lt.f32 	%p6, %f5, 0f2EDBE6FF;
	selp.f32 	%f3, 0f3F800000, %f5, %p6;
	mul.lo.s64 	%rd18, %rd57, %rd2;
	mad.lo.s64 	%rd19, %rd56, %rd52, %rd53;
	mov.b16 	%rs8, 0;
	mov.b32 	%r31, 0;
	mov.u32 	%r32, %r2;
	mov.u32 	%r33, %r31;
$L__BB3_10:
	cvt.u64.u32 	%rd44, %r33;
	add.s64 	%rd20, %rd18, %rd44;
	setp.ge.u64 	%p7, %rd20, %rd30;
	@%p7 bra 	$L__BB3_12;
	add.s64 	%rd45, %rd19, %rd20;
	shl.b64 	%rd46, %rd45, 2;
	add.s64 	%rd47, %rd10, %rd46;
	ld.global.nc.f32 	%f6, [%rd47];
	sub.f32 	%f7, %f6, %f2;
	div.rn.f32 	%f8, %f7, %f3;
	mul.f32 	%f9, %f8, %f1;
	mov.f32 	%f10, 0f3F000000;
	copysign.f32 	%f11, %f9, %f10;
	add.rz.f32 	%f12, %f9, %f11;
	cvt.rzi.f32.f32 	%f13, %f12;
	setp.lt.f32 	%p8, %f13, 0f00000000;
	selp.f32 	%f14, 0f00000000, %f13, %p8;
	setp.gt.f32 	%p9, %f14, %f1;
	selp.f32 	%f15, %f1, %f14, %p9;
	cvt.rzi.u32.f32 	%r29, %f15;
	shl.b32 	%r30, %r29, %r31;
	cvt.u16.u32 	%rs6, %r30;
	or.b16  	%rs8, %rs8, %rs6;
	add.s32 	%r33, %r33, 1;
	add.s32 	%r32, %r32, 1;
	setp.ne.s32 	%p10, %r32, 0;
	add.s32 	%r31, %r31, %r9;
	@%p10 bra 	$L__BB3_10;
$L__BB3_12:
	add.s64 	%rd48, %rd1, %rd55;
	st.global.u8 	[%rd48], %rs8;
	add.s64 	%rd55, %rd55, %rd9;
	setp.lt.u64 	%p11, %rd55, %rd7;
	@%p11 bra 	$L__BB3_6;
	bra.uni 	$L__BB3_14;
$L__BB3_13:
	add.s64 	%rd35, %rd1, %rd55;
	mov.b16 	%rs4, 0;
	st.global.u8 	[%rd35], %rs4;
	add.s64 	%rd55, %rd55, %rd9;
	setp.lt.u64 	%p4, %rd55, %rd7;
	@%p4 bra 	$L__BB3_13;
$L__BB3_14:
	ret;

}
.entry _ZN36_GLOBAL__N__f1ff9b21_4_k_cu_26dd954b27kvtc_dequantize_intx_kernelEPKhPKfS3_Pfmmmmi(
	.param .u64 .ptr .align 1 _ZN36_GLOBAL__N__f1ff9b21_4_k_cu_26dd954b27kvtc_dequantize_intx_kernelEPKhPKfS3_Pfmmmmi_param_0,
	.param .u64 .ptr .align 1 _ZN36_GLOBAL__N__f1ff9b21_4_k_cu_26dd954b27kvtc_dequantize_intx_kernelEPKhPKfS3_Pfmmmmi_param_1,
	.param .u64 .ptr .align 1 _ZN36_GLOBAL__N__f1ff9b21_4_k_cu_26dd954b27kvtc_dequantize_intx_kernelEPKhPKfS3_Pfmmmmi_param_2,
	.param .u64 .ptr .align 1 _ZN36_GLOBAL__N__f1ff9b21_4_k_cu_26dd954b27kvtc_dequantize_intx_kernelEPKhPKfS3_Pfmmmmi_param_3,
	.param .u64 _ZN36_GLOBAL__N__f1ff9b21_4_k_cu_26dd954b27kvtc_dequantize_intx_kernelEPKhPKfS3_Pfmmmmi_param_4,
	.param .u64 _ZN36_GLOBAL__N__f1ff9b21_4_k_cu_26dd954b27kvtc_dequantize_intx_kernelEPKhPKfS3_Pfmmmmi_param_5,
	.param .u64 _ZN36_GLOBAL__N__f1ff9b21_4_k_cu_26dd954b27kvtc_dequantize_intx_kernelEPKhPKfS3_Pfmmmmi_param_6,
	.param .u64 _ZN36_GLOBAL__N__f1ff9b21_4_k_cu_26dd954b27kvtc_dequantize_intx_kernelEPKhPKfS3_Pfmmmmi_param_7,
	.param .u32 _ZN36_GLOBAL__N__f1ff9b21_4_k_cu_26dd954b27kvtc_dequantize_intx_kernelEPKhPKfS3_Pfmmmmi_param_8
)
{
	.reg .pred 	%p<9>;
	.reg .b16 	%rs<3>;
	.reg .b32 	%r<35>;
	.reg .b32 	%f<10>;
	.reg .b64 	%rd<51>;

	ld.param.u64 	%rd24, [_ZN36_GLOBAL__N__f1ff9b21_4_k_cu_26dd954b27kvtc_dequantize_intx_kernelEPKhPKfS3_Pfmmmmi_param_0];
	ld.param.u64 	%rd25, [_ZN36_GLOBAL__N__f1ff9b21_4_k_cu_26dd954b27kvtc_dequantize_intx_kernelEPKhPKfS3_Pfmmmmi_param_1];
	ld.param.u64 	%rd26, [_ZN36_GLOBAL__N__f1ff9b21_4_k_cu_26dd954b27kvtc_dequantize_intx_kernelEPKhPKfS3_Pfmmmmi_param_2];
	ld.param.u64 	%rd27, [_ZN36_GLOBAL__N__f1ff9b21_4_k_cu_26dd954b27kvtc_dequantize_intx_kernelEPKhPKfS3_Pfmmmmi_param_3];
	ld.param.u64 	%rd28, [_ZN36_GLOBAL__N__f1ff9b21_4_k_cu_26dd954b27kvtc_dequantize_intx_kernelEPKhPKfS3_Pfmmmmi_param_4];
	ld.param.u64 	%rd30, [_ZN36_GLOBAL__N__f1ff9b21_4_k_cu_26dd954b27kvtc_dequantize_intx_kernelEPKhPKfS3_Pfmmmmi_param_6];
	ld.param.u64 	%rd31, [_ZN36_GLOBAL__N__f1ff9b21_4_k_cu_26dd954b27kvtc_dequantize_intx_kernelEPKhPKfS3_Pfmmmmi_param_7];
	ld.param.u32 	%r11, [_ZN36_GLOBAL__N__f1ff9b21_4_k_cu_26dd954b27kvtc_dequantize_intx_kernelEPKhPKfS3_Pfmmmmi_param_8];
	div.s32 	%r12, 8, %r11;
	cvt.s64.s32 	%rd1, %r12;
	add.s64 	%rd32, %rd31, %rd1;
	add.s64 	%rd2, %rd32, -1;
	or.b64  	%rd33, %rd2, %rd1;
	and.b64  	%rd34, %rd33, -4294967296;
	setp.ne.s64 	%p1, %rd34, 0;
	@%p1 bra 	$L__BB4_2;
	cvt.u32.u64 	%r13, %rd1;
	cvt.u32.u64 	%r14, %rd2;
	div.u32 	%r15, %r14, %r13;
	cvt.u64.u32 	%rd47, %r15;
	bra.uni 	$L__BB4_3;
$L__BB4_2:
	div.u64 	%rd47, %rd2, %rd1;
$L__BB4_3:
	mul.lo.s64 	%rd6, %rd47, %rd28;
	mov.b32 	%r16, -1;
	shl.b32 	%r17, %r16, %r11;
	not.b32 	%r1, %r17;
	mov.u32 	%r18, %ctaid.x;
	mov.u32 	%r2, %ntid.x;
	mov.u32 	%r19, %tid.x;
	mad.lo.s32 	%r20, %r18, %r2, %r19;
	cvt.u64.u32 	%rd48, %r20;
	setp.le.u64 	%p2, %rd6, %rd48;
	@%p2 bra 	$L__BB4_13;
	cvt.u32.u64 	%r21, %rd1;
	setp.lt.s32 	%p3, %r21, 1;
	@%p3 bra 	$L__BB4_13;
	cvta.to.global.u64 	%rd8, %rd25;
	cvta.to.global.u64 	%rd9, %rd26;
	cvta.to.global.u64 	%rd10, %rd24;
	cvta.to.global.u64 	%rd11, %rd27;
	mov.u32 	%r22, %nctaid.x;
	mul.wide.u32 	%rd12, %r22, %r2;
	cvt.u32.u64 	%r23, %rd47;
	neg.s32 	%r3, %r21;
	cvt.rn.f32.u32 	%f7, %r1;
$L__BB4_6:
	or.b64  	%rd35, %rd48, %rd47;
	and.b64  	%rd36, %rd35, -4294967296;
	setp.ne.s64 	%p4, %rd36, 0;
	@%p4 bra 	$L__BB4_8;
	cvt.u32.u64 	%r24, %rd48;
	div.u32 	%r25, %r24, %r23;
	mul.lo.s32 	%r26, %r25, %r23;
	sub.s32 	%r27, %r24, %r26;
	cvt.u64.u32 	%rd49, %r25;
	cvt.u64.u32 	%rd50, %r27;
	bra.uni 	$L__BB4_9;
$L__BB4_8:
	div.u64 	%rd49, %rd48, %rd47;
	mul.lo.s64 	%rd37, %rd49, %rd47;
	sub.s64 	%rd50, %rd48, %rd37;
$L__BB4_9:
	ld.param.u64 	%rd46, [_ZN36_GLOBAL__N__f1ff9b21_4_k_cu_26dd954b27kvtc_dequantize_intx_kernelEPKhPKfS3_Pfmmmmi_param_5];
	shl.b64 	%rd38, %rd49, 2;
	add.s64 	%rd39, %rd8, %rd38;
	ld.global.nc.f32 	%f1, [%rd39];
	add.s64 	%rd40, %rd9, %rd38;
	ld.global.nc.f32 	%f3, [%rd40];
	sub.f32 	%f4, %f3, %f1;
	setp.lt.f32 	%p5, %f4, 0f2EDBE6FF;
	selp.f32 	%f2, 0f3F800000, %f4, %p5;
	add.s64 	%rd41, %rd10, %rd48;
	mul.lo.s64 	%rd20, %rd50, %rd1;
	ld.global.nc.u8 	%rs1, [%rd41];
	cvt.u32.u8 	%r4, %rs1;
	mad.lo.s64 	%rd21, %rd49, %rd46, %rd30;
	mov.b32 	%r32, 0;
	mov.u32 	%r33, %r3;
	mov.u32 	%r34, %r32;
$L__BB4_10:
	cvt.u64.u32 	%rd42, %r34;
	add.s64 	%rd22, %rd20, %rd42;
	setp.ge.u64 	%p6, %rd22, %rd31;
	@%p6 bra 	$L__BB4_12;
	shr.u32 	%r30, %r4, %r32;
	and.b32  	%r31, %r30, %r1;
	cvt.u16.u32 	%rs2, %r31;
	cvt.rn.f32.u16 	%f5, %rs2;
	mul.f32 	%f6, %f2, %f5;
	div.rn.f32 	%f8, %f6, %f7;
	add.f32 	%f9, %f1, %f8;
	add.s64 	%rd43, %rd21, %rd22;
	shl.b64 	%rd44, %rd43, 2;
	add.s64 	%rd45, %rd11, %rd44;
	st.global.f32 	[%rd45], %f9;
	add.s32 	%r34, %r34, 1;
	add.s32 	%r33, %r33, 1;
	setp.ne.s32 	%p7, %r33, 0;
	add.s32 	%r32, %r32, %r11;
	@%p7 bra 	$L__BB4_10;
$L__BB4_12:
	add.s64 	%rd48, %rd48, %rd12;
	setp.lt.u64 	%p8, %rd48, %rd6;
	@%p8 bra 	$L__BB4_6;
$L__BB4_13:
	ret;

}
.entry _ZN36_GLOBAL__N__f1ff9b21_4_k_cu_26dd954b32kvtc_gather_mean_subtract_kernelI6__halfEEvPKPKT_PKfPfmmm(
	.param .u64 .ptr .align 1 _ZN36_GLOBAL__N__f1ff9b21_4_k_cu_26dd954b32kvtc_gather_mean_subtract_kernelI6__halfEEvPKPKT_PKfPfmmm_param_0,
	.param .u64 .ptr .align 1 _ZN36_GLOBAL__N__f1ff9b21_4_k_cu_26dd954b32kvtc_gather_mean_subtract_kernelI6__halfEEvPKPKT_PKfPfmmm_param_1,
	.param .u64 .ptr .align 1 _ZN36_GLOBAL__N__f1ff9b21_4_k_cu_26dd954b32kvtc_gather_mean_subtract_kernelI6__halfEEvPKPKT_PKfPfmmm_param_2,
	.param .u64 _ZN36_GLOBAL__N__f1ff9b21_4_k_cu_26dd954b32kvtc_gather_mean_subtract_kernelI6__halfEEvPKPKT_PKfPfmmm_param_3,
	.param .u64 _ZN36_GLOBAL__N__f1ff9b21_4_k_cu_26dd954b32kvtc_gather_mean_subtract_kernelI6__halfEEvPKPKT_PKfPfmmm_param_4,
	.param .u64 _ZN36_GLOBAL__N__f1ff9b21_4_k_cu_26dd954b32kvtc_gather_mean_subtract_kernelI6__halfEEvPKPKT_PKfPfmmm_param_5
)
{
	.reg .pred 	%p<4>;
	.reg .b16 	%rs<2>;
	.reg .b32 	%r<11>;
	.reg .b32 	%f<4>;
	.reg .b64 	%rd<35>;

	ld.param.u64 	%rd15, [_ZN36_GLOBAL__N__f1ff9b21_4_k_cu_26dd954b32kvtc_gather_mean_subtract_kernelI6__halfEEvPKPKT_PKfPfmmm_param_0];
	ld.param.u64 	%rd16, [_ZN36_GLOBAL__N__f1ff9b21_4_k_cu_26dd954b32kvtc_gather_mean_subtract_kernelI6__halfEEvPKPKT_PKfPfmmm_param_1];
	ld.param.u64 	%rd17, [_ZN36_GLOBAL__N__f1ff9b21_4_k_cu_26dd954b32kvtc_gather_mean_subtract_kernelI6__halfEEvPKPKT_PKfPfmmm_param_2];
	ld.param.u64 	%rd19, [_ZN36_GLOBAL__N__f1ff9b21_4_k_cu_26dd954b32kvtc_gather_mean_subtract_kernelI6__halfEEvPKPKT_PKfPfmmm_param_3];
	ld.param.u64 	%rd18, [_ZN36_GLOBAL__N__f1ff9b21_4_k_cu_26dd954b32kvtc_gather_mean_subtract_kernelI6__halfEEvPKPKT_PKfPfmmm_param_4];
	mul.lo.s64 	%rd1, %rd18, %rd19;
	mov.u32 	%r2, %ctaid.x;
	mov.u32 	%r1, %ntid.x;
	mov.u32 	%r3, %tid.x;
	mad.lo.s32 	%r4, %r2, %r1, %r3;
	cvt.u64.u32 	%rd32, %r4;
	setp.le.u64 	%p1, %rd1, %rd32;
	@%p1 bra 	$L__BB5_6;
	mov.u32 	%r5, %nctaid.x;
	mul.wide.u32 	%rd3, %r5, %r1;
	cvta.to.global.u64 	%rd4, %rd15;
	cvta.to.global.u64 	%rd5, %rd16;
	cvta.to.global.u64 	%rd6, %rd17;
	cvt.u32.u64 	%r6, %rd18;
$L__BB5_2:
	or.b64  	%rd20, %rd32, %rd18;
	and.b64  	%rd21, %rd20, -4294967296;
	setp.ne.s64 	%p2, %rd21, 0;
	@%p2 bra 	$L__BB5_4;
	cvt.u32.u64 	%r7, %rd32;
	div.u32 	%r8, %r7, %r6;
	mul.lo.s32 	%r9, %r8, %r6;
	sub.s32 	%r10, %r7, %r9;
	cvt.u64.u32 	%rd33, %r8;
	cvt.u64.u32 	%rd34, %r10;
	bra.uni 	$L__BB5_5;
$L__BB5_4:
	div.u64 	%rd33, %rd32, %rd18;
	mul.lo.s64 	%rd22, %rd33, %rd18;
	sub.s64 	%rd34, %rd32, %rd22;
$L__BB5_5:
	shl.b64 	%rd23, %rd33, 3;
	add.s64 	%rd24, %rd4, %rd23;
	ld.global.nc.u64 	%rd25, [%rd24];
	shl.b64 	%rd26, %rd34, 1;
	add.s64 	%rd27, %rd25, %rd26;
	ld.u16 	%rs1, [%rd27];
	// begin inline asm
	{  cvt.f32.f16 %f1, %rs1;}

	// end inline asm
	shl.b64 	%rd28, %rd34, 2;
	add.s64 	%rd29, %rd5, %rd28;
	ld.global.nc.f32 	%f2, [%rd29];
	sub.f32 	%f3, %f1, %f2;
	shl.b64 	%rd30, %rd32, 2;
	add.s64 	%rd31, %rd6, %rd30;
	st.global.f32 	[%rd31], %f3;
	add.s64 	%rd32, %rd32, %rd3;
	setp.lt.u64 	%p3, %rd32, %rd1;
	@%p3 bra 	$L__BB5_2;
$L__BB5_6:
	ret;

}
.entry _ZN36_GLOBAL__N__f1ff9b21_4_k_cu_26dd954b32kvtc_gather_mean_subtract_kernelI13__nv_bfloat16EEvPKPKT_PKfPfmmm(
	.param .u64 .ptr .align 1 _ZN36_GLOBAL__N__f1ff9b21_4_k_cu_26dd954b32kvtc_gather_mean_subtract_kernelI13__nv_bfloat16EEvPKPKT_PKfPfmmm_param_0,
	.param .u64 .ptr .align 1 _ZN36_GLOBAL__N__f1ff9b21_4_k_cu_26dd954b32kvtc_gather_mean_subtract_kernelI13__nv_bfloat16EEvPKPKT_PKfPfmmm_param_1,
	.param .u64 .ptr .align 1 _ZN36_GLOBAL__N__f1ff9b21_4_k_cu_26dd954b32kvtc_gather_mean_subtract_kernelI13__nv_bfloat16EEvPKPKT_PKfPfmmm_param_2,
	.param .u64 _ZN36_GLOBAL__N__f1ff9b21_4_k_cu_26dd954b32kvtc_gather_mean_subtract_kernelI13__nv_bfloat16EEvPKPKT_PKfPfmmm_param_3,
	.param .u64 _ZN36_GLOBAL__N__f1ff9b21_4_k_cu_26dd954b32kvtc_gather_mean_subtract_kernelI13__nv_bfloat16EEvPKPKT_PKfPfmmm_param_4,
	.param .u64 _ZN36_GLOBAL__N__f1ff9b21_4_k_cu_26dd954b32kvtc_gather_mean_subtract_kernelI13__nv_bfloat16EEvPKPKT_PKfPfmmm_param_5
)
{
	.reg .pred 	%p<4>;
	.reg .b16 	%rs<2>;
	.reg .b32 	%r<11>;
	.reg .b32 	%f<4>;
	.reg .b64 	%rd<35>;

	ld.param.u64 	%rd15, [_ZN36_GLOBAL__N__f1ff9b21_4_k_cu_26dd954b32kvtc_gather_mean_subtract_kernelI13__nv_bfloat16EEvPKPKT_PKfPfmmm_param_0];
	ld.param.u64 	%rd16, [_ZN36_GLOBAL__N__f1ff9b21_4_k_cu_26dd954b32kvtc_gather_mean_subtract_kernelI13__nv_bfloat16EEvPKPKT_PKfPfmmm_param_1];
	ld.param.u64 	%rd17, [_ZN36_GLOBAL__N__f1ff9b21_4_k_cu_26dd954b32kvtc_gather_mean_subtract_kernelI13__nv_bfloat16EEvPKPKT_PKfPfmmm_param_2];
	ld.param.u64 	%rd19, [_ZN36_GLOBAL__N__f1ff9b21_4_k_cu_26dd954b32kvtc_gather_mean_subtract_kernelI13__nv_bfloat16EEvPKPKT_PKfPfmmm_param_3];
	ld.param.u64 	%rd18, [_ZN36_GLOBAL__N__f1ff9b21_4_k_cu_26dd954b32kvtc_gather_mean_subtract_kernelI13__nv_bfloat16EEvPKPKT_PKfPfmmm_param_4];
	mul.lo.s64 	%rd1, %rd18, %rd19;
	mov.u32 	%r2, %ctaid.x;
	mov.u32 	%r1, %ntid.x;
	mov.u32 	%r3, %tid.x;
	mad.lo.s32 	%r4, %r2, %r1, %r3;
	cvt.u64.u32 	%rd32, %r4;
	setp.le.u64 	%p1, %rd1, %rd32;
	@%p1 bra 	$L__BB6_6;
	mov.u32 	%r5, %nctaid.x;
	mul.wide.u32 	%rd3, %r5, %r1;
	cvta.to.global.u64 	%rd4, %rd15;
	cvta.to.global.u64 	%rd5, %rd16;
	cvta.to.global.u64 	%rd6, %rd17;
	cvt.u32.u64 	%r6, %rd18;
$L__BB6_2:
	or.b64  	%rd20, %rd32, %rd18;
	and.b64  	%rd21, %rd20, -4294967296;
	setp.ne.s64 	%p2, %rd21, 0;
	@%p2 bra 	$L__BB6_4;
	cvt.u32.u64 	%r7, %rd32;
	div.u32 	%r8, %r7, %r6;
	mul.lo.s32 	%r9, %r8, %r6;
	sub.s32 	%r10, %r7, %r9;
	cvt.u64.u32 	%rd33, %r8;
	cvt.u64.u32 	%rd34, %r10;
	bra.uni 	$L__BB6_5;
$L__BB6_4:
	div.u64 	%rd33, %rd32, %rd18;
	mul.lo.s64 	%rd22, %rd33, %rd18;
	sub.s64 	%rd34, %rd32, %rd22;
$L__BB6_5:
	shl.b64 	%rd23, %rd33, 3;
	add.s64 	%rd24, %rd4, %rd23;
	ld.global.nc.u64 	%rd25, [%rd24];
	shl.b64 	%rd26, %rd34, 1;
	add.s64 	%rd27, %rd25, %rd26;
	ld.u16 	%rs1, [%rd27];
	// begin inline asm
	{ cvt.f32.bf16 %f1, %rs1;}

	// end inline asm
	shl.b64 	%rd28, %rd34, 2;
	add.s64 	%rd29, %rd5, %rd28;
	ld.global.nc.f32 	%f2, [%rd29];
	sub.f32 	%f3, %f1, %f2;
	shl.b64 	%rd30, %rd32, 2;
	add.s64 	%rd31, %rd6, %rd30;
	st.global.f32 	[%rd31], %f3;
	add.s64 	%rd32, %rd32, %rd3;
	setp.lt.u64 	%p3, %rd32, %rd1;
	@%p3 bra 	$L__BB6_2;
$L__BB6_6:
	ret;

}
.entry _ZN36_GLOBAL__N__f1ff9b21_4_k_cu_26dd954b32kvtc_gather_mean_subtract_kernelIfEEvPKPKT_PKfPfmmm(
	.param .u64 .ptr .align 1 _ZN36_GLOBAL__N__f1ff9b21_4_k_cu_26dd954b32kvtc_gather_mean_subtract_kernelIfEEvPKPKT_PKfPfmmm_param_0,
	.param .u64 .ptr .align 1 _ZN36_GLOBAL__N__f1ff9b21_4_k_cu_26dd954b32kvtc_gather_mean_subtract_kernelIfEEvPKPKT_PKfPfmmm_param_1,
	.param .u64 .ptr .align 1 _ZN36_GLOBAL__N__f1ff9b21_4_k_cu_26dd954b32kvtc_gather_mean_subtract_kernelIfEEvPKPKT_PKfPfmmm_param_2,
	.param .u64 _ZN36_GLOBAL__N__f1ff9b21_4_k_cu_26dd954b32kvtc_gather_mean_subtract_kernelIfEEvPKPKT_PKfPfmmm_param_3,
	.param .u64 _ZN36_GLOBAL__N__f1ff9b21_4_k_cu_26dd954b32kvtc_gather_mean_subtract_kernelIfEEvPKPKT_PKfPfmmm_param_4,
	.param .u64 _ZN36_GLOBAL__N__f1ff9b21_4_k_cu_26dd954b32kvtc_gather_mean_subtract_kernelIfEEvPKPKT_PKfPfmmm_param_5
)
{
	.reg .pred 	%p<4>;
	.reg .b32 	%r<11>;
	.reg .b32 	%f<4>;
	.reg .b64 	%rd<35>;

	ld.param.u64 	%rd15, [_ZN36_GLOBAL__N__f1ff9b21_4_k_cu_26dd954b32kvtc_gather_mean_subtract_kernelIfEEvPKPKT_PKfPfmmm_param_0];
	ld.param.u64 	%rd16, [_ZN36_GLOBAL__N__f1ff9b21_4_k_cu_26dd954b32kvtc_gather_mean_subtract_kernelIfEEvPKPKT_PKfPfmmm_param_1];
	ld.param.u64 	%rd17, [_ZN36_GLOBAL__N__f1ff9b21_4_k_cu_26dd954b32kvtc_gather_mean_subtract_kernelIfEEvPKPKT_PKfPfmmm_param_2];
	ld.param.u64 	%rd19, [_ZN36_GLOBAL__N__f1ff9b21_4_k_cu_26dd954b32kvtc_gather_mean_subtract_kernelIfEEvPKPKT_PKfPfmmm_param_3];
	ld.param.u64 	%rd18, [_ZN36_GLOBAL__N__f1ff9b21_4_k_cu_26dd954b32kvtc_gather_mean_subtract_kernelIfEEvPKPKT_PKfPfmmm_param_4];
	mul.lo.s64 	%rd1, %rd18, %rd19;
	mov.u32 	%r2, %ctaid.x;
	mov.u32 	%r1, %ntid.x;
	mov.u32 	%r3, %tid.x;
	mad.lo.s32 	%r4, %r2, %r1, %r3;
	cvt.u64.u32 	%rd32, %r4;
	setp.le.u64 	%p1, %rd1, %rd32;
	@%p1 bra 	$L__BB7_6;
	mov.u32 	%r5, %nctaid.x;
	mul.wide.u32 	%rd3, %r5, %r1;
	cvta.to.global.u64 	%rd4, %rd15;
	cvta.to.global.u64 	%rd5, %rd16;
	cvta.to.global.u64 	%rd6, %rd17;
	cvt.u32.u64 	%r6, %rd18;
$L__BB7_2:
	or.b64  	%rd20, %rd32, %rd18;
	and.b64  	%rd21, %rd20, -4294967296;
	setp.ne.s64 	%p2, %rd21, 0;
	@%p2 bra 	$L__BB7_4;
	cvt.u32.u64 	%r7, %rd32;
	div.u32 	%r8, %r7, %r6;
	mul.lo.s32 	%r9, %r8, %r6;
	sub.s32 	%r10, %r7, %r9;
	cvt.u64.u32 	%rd33, %r8;
	cvt.u64.u32 	%rd34, %r10;
	bra.uni 	$L__BB7_5;
$L__BB7_4:
	div.u64 	%rd33, %rd32, %rd18;
	mul.lo.s64 	%rd22, %rd33, %rd18;
	sub.s64 	%rd34, %rd32, %rd22;
$L__BB7_5:
	shl.b64 	%rd23, %rd33, 3;
	add.s64 	%rd24, %rd4, %rd23;
	ld.global.nc.u64 	%rd25, [%rd24];
	cvta.to.global.u64 	%rd26, %rd25;
	shl.b64 	%rd27, %rd34, 2;
	add.s64 	%rd28, %rd26, %rd27;
	ld.global.nc.f32 	%f1, [%rd28];
	add.s64 	%rd29, %rd5, %rd27;
	ld.global.nc.f32 	%f2, [%rd29];
	sub.f32 	%f3, %f1, %f2;
	shl.b64 	%rd30, %rd32, 2;
	add.s64 	%rd31, %rd6, %rd30;
	st.global.f32 	[%rd31], %f3;
	add.s64 	%rd32, %rd32, %rd3;
	setp.lt.u64 	%p3, %rd32, %rd1;
	@%p3 bra 	$L__BB7_2;
$L__BB7_6:
	ret;

}
.entry _ZN36_GLOBAL__N__f1ff9b21_4_k_cu_26dd954b32kvtc_gather_mean_subtract_kernelIdEEvPKPKT_PKfPfmmm(
	.param .u64 .ptr .align 1 _ZN36_GLOBAL__N__f1ff9b21_4_k_cu_26dd954b32kvtc_gather_mean_subtract_kernelIdEEvPKPKT_PKfPfmmm_param_0,
	.param .u64 .ptr .align 1 _ZN36_GLOBAL__N__f1ff9b21_4_k_cu_26dd954b32kvtc_gather_mean_subtract_kernelIdEEvPKPKT_PKfPfmmm_param_1,
	.param .u64 .ptr .align 1 _ZN36_GLOBAL__N__f1ff9b21_4_k_cu_26dd954b32kvtc_gather_mean_subtract_kernelIdEEvPKPKT_PKfPfmmm_param_2,
	.param .u64 _ZN36_GLOBAL__N__f1ff9b21_4_k_cu_26dd954b32kvtc_gather_mean_subtract_kernelIdEEvPKPKT_PKfPfmmm_param_3,
	.param .u64 _ZN36_GLOBAL__N__f1ff9b21_4_k_cu_26dd954b32kvtc_gather_mean_subtract_kernelIdEEvPKPKT_PKfPfmmm_param_4,
	.param .u64 _ZN36_GLOBAL__N__f1ff9b21_4_k_cu_26dd954b32kvtc_gather_mean_subtract_kernelIdEEvPKPKT_PKfPfmmm_param_5
)
{
	.reg .pred 	%p<4>;
	.reg .b32 	%r<11>;
	.reg .b32 	%f<4>;
	.reg .b64 	%rd<36>;
	.reg .b64 	%fd<2>;

	ld.param.u64 	%rd15, [_ZN36_GLOBAL__N__f1ff9b21_4_k_cu_26dd954b32kvtc_gather_mean_subtract_kernelIdEEvPKPKT_PKfPfmmm_param_0];
	ld.param.u64 	%rd16, [_ZN36_GLOBAL__N__f1ff9b21_4_k_cu_26dd954b32kvtc_gather_mean_subtract_kernelIdEEvPKPKT_PKfPfmmm_param_1];
	ld.param.u64 	%rd17, [_ZN36_GLOBAL__N__f1ff9b21_4_k_cu_26dd954b32kvtc_gather_mean_subtract_kernelIdEEvPKPKT_PKfPfmmm_param_2];
	ld.param.u64 	%rd19, [_ZN36_GLOBAL__N__f1ff9b21_4_k_cu_26dd954b32kvtc_gather_mean_subtract_kernelIdEEvPKPKT_PKfPfmmm_param_3];
	ld.param.u64 	%rd18, [_ZN36_GLOBAL__N__f1ff9b21_4_k_cu_26dd954b32kvtc_gather_mean_subtract_kernelIdEEvPKPKT_PKfPfmmm_param_4];
	mul.lo.s64 	%rd1, %rd18, %rd19;
	mov.u32 	%r2, %ctaid.x;
	mov.u32 	%r1, %ntid.x;
	mov.u32 	%r3, %tid.x;
	mad.lo.s32 	%r4, %r2, %r1, %r3;
	cvt.u64.u32 	%rd33, %r4;
	setp.le.u64 	%p1, %rd1, %rd33;
	@%p1 bra 	$L__BB8_6;
	mov.u32 	%r5, %nctaid.x;
	mul.wide.u32 	%rd3, %r5, %r1;
	cvta.to.global.u64 	%rd4, %rd15;
	cvta.to.global.u64 	%rd5, %rd16;
	cvta.to.global.u64 	%rd6, %rd17;
	cvt.u32.u64 	%r6, %rd18;
$L__BB8_2:
	or.b64  	%rd20, %rd33, %rd18;
	and.b64  	%rd21, %rd20, -4294967296;
	setp.ne.s64 	%p2, %rd21, 0;
	@%p2 bra 	$L__BB8_4;
	cvt.u32.u64 	%r7, %rd33;
	div.u32 	%r8, %r7, %r6;
	mul.lo.s32 	%r9, %r8, %r6;
	sub.s32 	%r10, %r7, %r9;
	cvt.u64.u32 	%rd34, %r8;
	cvt.u64.u32 	%rd35, %r10;
	bra.uni 	$L__BB8_5;
$L__BB8_4:
	div.u64 	%rd34, %rd33, %rd18;
	mul.lo.s64 	%rd22, %rd34, %rd18;
	sub.s64 	%rd35, %rd33, %rd22;
$L__BB8_5:
	shl.b64 	%rd23, %rd34, 3;
	add.s64 	%rd24, %rd4, %rd23;
	ld.global.nc.u64 	%rd25, [%rd24];
	cvta.to.global.u64 	%rd26, %rd25;
	shl.b64 	%rd27, %rd35, 3;
	add.s64 	%rd28, %rd26, %rd27;
	ld.global.nc.f64 	%fd1, [%rd28];
	cvt.rn.f32.f64 	%f1, %fd1;
	shl.b64 	%rd29, %rd35, 2;
	add.s64 	%rd30, %rd5, %rd29;
	ld.global.nc.f32 	%f2, [%rd30];
	sub.f32 	%f3, %f1, %f2;
	shl.b64 	%rd31, %rd33, 2;
	add.s64 	%rd32, %rd6, %rd31;
	st.global.f32 	[%rd32], %f3;
	add.s64 	%rd33, %rd33, %rd3;
	setp.lt.u64 	%p3, %rd33, %rd1;
	@%p3 bra 	$L__BB8_2;
$L__BB8_6:
	ret;

}
.entry _ZN36_GLOBAL__N__f1ff9b21_4_k_cu_26dd954b28kvtc_mean_add_scatter_kernelI6__halfEEvPKfS3_PKPT_mmm(
	.param .u64 .ptr .align 1 _ZN36_GLOBAL__N__f1ff9b21_4_k_cu_26dd954b28kvtc_mean_add_scatter_kernelI6__halfEEvPKfS3_PKPT_mmm_param_0,
	.param .u64 .ptr .align 1 _ZN36_GLOBAL__N__f1ff9b21_4_k_cu_26dd954b28kvtc_mean_add_scatter_kernelI6__halfEEvPKfS3_PKPT_mmm_param_1,
	.param .u64 .ptr .align 1 _ZN36_GLOBAL__N__f1ff9b21_4_k_cu_26dd954b28kvtc_mean_add_scatter_kernelI6__halfEEvPKfS3_PKPT_mmm_param_2,
	.param .u64 _ZN36_GLOBAL__N__f1ff9b21_4_k_cu_26dd954b28kvtc_mean_add_scatter_kernelI6__halfEEvPKfS3_PKPT_mmm_param_3,
	.param .u64 _ZN36_GLOBAL__N__f1ff9b21_4_k_cu_26dd954b28kvtc_mean_add_scatter_kernelI6__halfEEvPKfS3_PKPT_mmm_param_4,
	.param .u64 _ZN36_GLOBAL__N__f1ff9b21_4_k_cu_26dd954b28kvtc_mean_add_scatter_kernelI6__halfEEvPKfS3_PKPT_mmm_param_5
)
{
	.reg .pred 	%p<4>;
	.reg .b16 	%rs<2>;
	.reg .b32 	%r<11>;
	.reg .b32 	%f<4>;
	.reg .b64 	%rd<35>;

	ld.param.u64 	%rd15, [_ZN36_GLOBAL__N__f1ff9b21_4_k_cu_26dd954b28kvtc_mean_add_scatter_kernelI6__halfEEvPKfS3_PKPT_mmm_param_0];
	ld.param.u64 	%rd16, [_ZN36_GLOBAL__N__f1ff9b21_4_k_cu_26dd954b28kvtc_mean_add_scatter_kernelI6__halfEEvPKfS3_PKPT_mmm_param_1];
	ld.param.u64 	%rd17, [_ZN36_GLOBAL__N__f1ff9b21_4_k_cu_26dd954b28kvtc_mean_add_scatter_kernelI6__halfEEvPKfS3_PKPT_mmm_param_2];
	ld.param.u64 	%rd19, [_ZN36_GLOBAL__N__f1ff9b21_4_k_cu_26dd954b28kvtc_mean_add_scatter_kernelI6__halfEEvPKfS3_PKPT_mmm_param_3];
	ld.param.u64 	%rd18, [_ZN36_GLOBAL__N__f1ff9b21_4_k_cu_26dd954b28kvtc_mean_add_scatter_kernelI6__halfEEvPKfS3_PKPT_mmm_param_4];
	mul.lo.s64 	%rd1, %rd18, %rd19;
	mov.u32 	%r2, %ctaid.x;
	mov.u32 	%r1, %ntid.x;
	mov.u32 	%r3, %tid.x;
	mad.lo.s32 	%r4, %r2, %r1, %r3;
	cvt.u64.u32 	%rd32, %r4;
	setp.le.u64 	%p1, %rd1, %rd32;
	@%p1 bra 	$L__BB9_6;
	mov.u32 	%r5, %nctaid.x;
	mul.wide.u32 	%rd3, %r5, %r1;
	cvta.to.global.u64 	%rd4, %rd15;
	cvta.to.global.u64 	%rd5, %rd16;
	cvta.to.global.u64 	%rd6, %rd17;
	cvt.u32.u64 	%r6, %rd18;
$L__BB9_2:
	or.b64  	%rd20, %rd32, %rd18;
	and.b64  	%rd21, %rd20, -4294967296;
	setp.ne.s64 	%p2, %rd21, 0;
	@%p2 bra 	$L__BB9_4;
	cvt.u32.u64 	%r7, %rd32;
	div.u32 	%r8, %r7, %r6;
	mul.lo.s32 	%r9, %r8, %r6;
	sub.s32 	%r10, %r7, %r9;
	cvt.u64.u32 	%rd33, %r8;
	cvt.u64.u32 	%rd34, %r10;
	bra.uni 	$L__BB9_5;
$L__BB9_4:
	div.u64 	%rd33, %rd32, %rd18;
	mul.lo.s64 	%rd22, %rd33, %rd18;
	sub.s64 	%rd34, %rd32, %rd22;
$L__BB9_5:
	shl.b64 	%rd23, %rd32, 2;
	add.s64 	%rd24, %rd4, %rd23;
	ld.global.nc.f32 	%f2, [%rd24];
	shl.b64 	%rd25, %rd34, 2;
	add.s64 	%rd26, %rd5, %rd25;
	ld.global.nc.f32 	%f3, [%rd26];
	add.f32 	%f1, %f2, %f3;
	shl.b64 	%rd27, %rd33, 3;
	add.s64 	%rd28, %rd6, %rd27;
	ld.global.nc.u64 	%rd29, [%rd28];
	// begin inline asm
	{  cvt.rn.f16.f32 %rs1, %f1;}

	// end inline asm
	shl.b64 	%rd30, %rd34, 1;
	add.s64 	%rd31, %rd29, %rd30;
	st.u16 	[%rd31], %rs1;
	add.s64 	%rd32, %rd32, %rd3;
	setp.lt.u64 	%p3, %rd32, %rd1;
	@%p3 bra 	$L__BB9_2;
$L__BB9_6:
	ret;

}
.entry _ZN36_GLOBAL__N__f1ff9b21_4_k_cu_26dd954b28kvtc_mean_add_scatter_kernelI13__nv_bfloat16EEvPKfS3_PKPT_mmm(
	.param .u64 .ptr .align 1 _ZN36_GLOBAL__N__f1ff9b21_4_k_cu_26dd954b28kvtc_mean_add_scatter_kernelI13__nv_bfloat16EEvPKfS3_PKPT_mmm_param_0,
	.param .u64 .ptr .align 1 _ZN36_GLOBAL__N__f1ff9b21_4_k_cu_26dd954b28kvtc_mean_add_scatter_kernelI13__nv_bfloat16EEvPKfS3_PKPT_mmm_param_1,
	.param .u64 .ptr .align 1 _ZN36_GLOBAL__N__f1ff9b21_4_k_cu_26dd954b28kvtc_mean_add_scatter_kernelI13__nv_bfloat16EEvPKfS3_PKPT_mmm_param_2,
	.param .u64 _ZN36_GLOBAL__N__f1ff9b21_4_k_cu_26dd954b28kvtc_mean_add_scatter_kernelI13__nv_bfloat16EEvPKfS3_PKPT_mmm_param_3,
	.param .u64 _ZN36_GLOBAL__N__f1ff9b21_4_k_cu_26dd954b28kvtc_mean_add_scatter_kernelI13__nv_bfloat16EEvPKfS3_PKPT_mmm_param_4,
	.param .u64 _ZN36_GLOBAL__N__f1ff9b21_4_k_cu_26dd954b28kvtc_mean_add_scatter_kernelI13__nv_bfloat16EEvPKfS3_PKPT_mmm_param_5
)
{
	.reg .pred 	%p<4>;
	.reg .b16 	%rs<2>;
	.reg .b32 	%r<11>;
	.reg .b32 	%f<4>;
	.reg .b64 	%rd<35>;

	ld.param.u64 	%rd15, [_ZN36_GLOBAL__N__f1ff9b21_4_k_cu_26dd954b28kvtc_mean_add_scatter_kernelI13__nv_bfloat16EEvPKfS3_PKPT_mmm_param_0];
	ld.param.u64 	%rd16, [_ZN36_GLOBAL__N__f1ff9b21_4_k_cu_26dd954b28kvtc_mean_add_scatter_kernelI13__nv_bfloat16EEvPKfS3_PKPT_mmm_param_1];
	ld.param.u64 	%rd17, [_ZN36_GLOBAL__N__f1ff9b21_4_k_cu_26dd954b28kvtc_mean_add_scatter_kernelI13__nv_bfloat16EEvPKfS3_PKPT_mmm_param_2];
	ld.param.u64 	%rd19, [_ZN36_GLOBAL__N__f1ff9b21_4_k_cu_26dd954b28kvtc_mean_add_scatter_kernelI13__nv_bfloat16EEvPKfS3_PKPT_mmm_param_3];
	ld.param.u64 	%rd18, [_ZN36_GLOBAL__N__f1ff9b21_4_k_cu_26dd954b28kvtc_mean_add_scatter_kernelI13__nv_bfloat16EEvPKfS3_PKPT_mmm_param_4];
	mul.lo.s64 	%rd1, %rd18, %rd19;
	mov.u32 	%r2, %ctaid.x;
	mov.u32 	%r1, %ntid.x;
	mov.u32 	%r3, %tid.x;
	mad.lo.s32 	%r4, %r2, %r1, %r3;
	cvt.u64.u32 	%rd32, %r4;
	setp.le.u64 	%p1, %rd1, %rd32;
	@%p1 bra 	$L__BB10_6;
	mov.u32 	%r5, %nctaid.x;
	mul.wide.u32 	%rd3, %r5, %r1;
	cvta.to.global.u64 	%rd4, %rd15;
	cvta.to.global.u64 	%rd5, %rd16;
	cvta.to.global.u64 	%rd6, %rd17;
	cvt.u32.u64 	%r6, %rd18;
$L__BB10_2:
	or.b64  	%rd20, %rd32, %rd18;
	and.b64  	%rd21, %rd20, -4294967296;
	setp.ne.s64 	%p2, %rd21, 0;
	@%p2 bra 	$L__BB10_4;
	cvt.u32.u64 	%r7, %rd32;
	div.u32 	%r8, %r7, %r6;
	mul.lo.s32 	%r9, %r8, %r6;
	sub.s32 	%r10, %r7, %r9;
	cvt.u64.u32 	%rd33, %r8;
	cvt.u64.u32 	%rd34, %r10;
	bra.uni 	$L__BB10_5;
$L__BB10_4:
	div.u64 	%rd33, %rd32, %rd18;
	mul.lo.s64 	%rd22, %rd33, %rd18;
	sub.s64 	%rd34, %rd32, %rd22;
$L__BB10_5:
	shl.b64 	%rd23, %rd32, 2;
	add.s64 	%rd24, %rd4, %rd23;
	ld.global.nc.f32 	%f2, [%rd24];
	shl.b64 	%rd25, %rd34, 2;
	add.s64 	%rd26, %rd5, %rd25;
	ld.global.nc.f32 	%f3, [%rd26];
	add.f32 	%f1, %f2, %f3;
	shl.b64 	%rd27, %rd33, 3;
	add.s64 	%rd28, %rd6, %rd27;
	ld.global.nc.u64 	%rd29, [%rd28];
	// begin inline asm
	{  cvt.rn.bf16.f32 %rs1, %f1;}

	// end inline asm
	shl.b64 	%rd30, %rd34, 1;
	add.s64 	%rd31, %rd29, %rd30;
	st.u16 	[%rd31], %rs1;
	add.s64 	%rd32, %rd32, %rd3;
	setp.lt.u64 	%p3, %rd32, %rd1;
	@%p3 bra 	$L__BB10_2;
$L__BB10_6:
	ret;

}
.entry _ZN36_GLOBAL__N__f1ff9b21_4_k_cu_26dd954b28kvtc_mean_add_scatter_kernelIfEEvPKfS2_PKPT_mmm(
	.param .u64 .ptr .align 1 _ZN36_GLOBAL__N__f1ff9b21_4_k_cu_26dd954b28kvtc_mean_add_scatter_kernelIfEEvPKfS2_PKPT_mmm_param_0,
	.param .u64 .ptr .align 1 _ZN36_GLOBAL__N__f1ff9b21_4_k_cu_26dd954b28kvtc_mean_add_scatter_kernelIfEEvPKfS2_PKPT_mmm_param_1,
	.param .u64 .ptr .align 1 _ZN36_GLOBAL__N__f1ff9b21_4_k_cu_26dd954b28kvtc_mean_add_scatter_kernelIfEEvPKfS2_PKPT_mmm_param_2,
	.param .u64 _ZN36_GLOBAL__N__f1ff9b21_4_k_cu_26dd954b28kvtc_mean_add_scatter_kernelIfEEvPKfS2_PKPT_mmm_param_3,
	.param .u64 _ZN36_GLOBAL__N__f1ff9b21_4_k_cu_26dd954b28kvtc_mean_add_scatter_kernelIfEEvPKfS2_PKPT_mmm_param_4,
	.param .u64 _ZN36_GLOBAL__N__f1ff9b21_4_k_cu_26dd954b28kvtc_mean_add_scatter_kernelIfEEvPKfS2_PKPT_mmm_param_5
)
{
	.reg .pred 	%p<4>;
	.reg .b32 	%r<11>;
	.reg .b32 	%f<4>;
	.reg .b64 	%rd<35>;

	ld.param.u64 	%rd15, [_ZN36_GLOBAL__N__f1ff9b21_4_k_cu_26dd954b28kvtc_mean_add_scatter_kernelIfEEvPKfS2_PKPT_mmm_param_0];
	ld.param.u64 	%rd16, [_ZN36_GLOBAL__N__f1ff9b21_4_k_cu_26dd954b28kvtc_mean_add_scatter_kernelIfEEvPKfS2_PKPT_mmm_param_1];
	ld.param.u64 	%rd17, [_ZN36_GLOBAL__N__f1ff9b21_4_k_cu_26dd954b28kvtc_mean_add_scatter_kernelIfEEvPKfS2_PKPT_mmm_param_2];
	ld.param.u64 	%rd19, [_ZN36_GLOBAL__N__f1ff9b21_4_k_cu_26dd954b28kvtc_mean_add_scatter_kernelIfEEvPKfS2_PKPT_mmm_param_3];
	ld.param.u64 	%rd18, [_ZN36_GLOBAL__N__f1ff9b21_4_k_cu_26dd954b28kvtc_mean_add_scatter_kernelIfEEvPKfS2_PKPT_mmm_param_4];
	mul.lo.s64 	%rd1, %rd18, %rd19;
	mov.u32 	%r2, %ctaid.x;
	mov.u32 	%r1, %ntid.x;
	mov.u32 	%r3, %tid.x;
	mad.lo.s32 	%r4, %r2, %r1, %r3;
	cvt.u64.u32 	%rd32, %r4;
	setp.le.u64 	%p1, %rd1, %rd32;
	@%p1 bra 	$L__BB11_6;
	mov.u32 	%r5, %nctaid.x;
	mul.wide.u32 	%rd3, %r5, %r1;
	cvta.to.global.u64 	%rd4, %rd15;
	cvta.to.global.u64 	%rd5, %rd16;
	cvta.to.global.u64 	%rd6, %rd17;
	cvt.u32.u64 	%r6, %rd18;
$L__BB11_2:
	or.b64  	%rd20, %rd32, %rd18;
	and.b64  	%rd21, %rd20, -4294967296;
	setp.ne.s64 	%p2, %rd21, 0;
	@%p2 bra 	$L__BB11_4;
	cvt.u32.u64 	%r7, %rd32;
	div.u32 	%r8, %r7, %r6;
	mul.lo.s32 	%r9, %r8, %r6;
	sub.s32 	%r10, %r7, %r9;
	cvt.u64.u32 	%rd33, %r8;
	cvt.u64.u32 	%rd34, %r10;
	bra.uni 	$L__BB11_5;
$L__BB11_4:
	div.u64 	%rd33, %rd32, %rd18;
	mul.lo.s64 	%rd22, %rd33, %rd18;
	sub.s64 	%rd34, %rd32, %rd22;
$L__BB11_5:
	shl.b64 	%rd23, %rd32, 2;
	add.s64 	%rd24, %rd4, %rd23;
	ld.global.nc.f32 	%f1, [%rd24];
	shl.b64 	%rd25, %rd34, 2;
	add.s64 	%rd26, %rd5, %rd25;
	ld.global.nc.f32 	%f2, [%rd26];
	add.f32 	%f3, %f1, %f2;
	shl.b64 	%rd27, %rd33, 3;
	add.s64 	%rd28, %rd6, %rd27;
	ld.global.nc.u64 	%rd29, [%rd28];
	cvta.to.global.u64 	%rd30, %rd29;
	add.s64 	%rd31, %rd30, %rd25;
	st.global.f32 	[%rd31], %f3;
	add.s64 	%rd32, %rd32, %rd3;
	setp.lt.u64 	%p3, %rd32, %rd1;
	@%p3 bra 	$L__BB11_2;
$L__BB11_6:
	ret;

}
.entry _ZN36_GLOBAL__N__f1ff9b21_4_k_cu_26dd954b28kvtc_mean_add_scatter_kernelIdEEvPKfS2_PKPT_mmm(
	.param .u64 .ptr .align 1 _ZN36_GLOBAL__N__f1ff9b21_4_k_cu_26dd954b28kvtc_mean_add_scatter_kernelIdEEvPKfS2_PKPT_mmm_param_0,
	.param .u64 .ptr .align 1 _ZN36_GLOBAL__N__f1ff9b21_4_k_cu_26dd954b28kvtc_mean_add_scatter_kernelIdEEvPKfS2_PKPT_mmm_param_1,
	.param .u64 .ptr .align 1 _ZN36_GLOBAL__N__f1ff9b21_4_k_cu_26dd954b28kvtc_mean_add_scatter_kernelIdEEvPKfS2_PKPT_mmm_param_2,
	.param .u64 _ZN36_GLOBAL__N__f1ff9b21_4_k_cu_26dd954b28kvtc_mean_add_scatter_kernelIdEEvPKfS2_PKPT_mmm_param_3,
	.param .u64 _ZN36_GLOBAL__N__f1ff9b21_4_k_cu_26dd954b28kvtc_mean_add_scatter_kernelIdEEvPKfS2_PKPT_mmm_param_4,
	.param .u64 _ZN36_GLOBAL__N__f1ff9b21_4_k_cu_26dd954b28kvtc_mean_add_scatter_kernelIdEEvPKfS2_PKPT_mmm_param_5
)
{
	.reg .pred 	%p<4>;
	.reg .b32 	%r<11>;
	.reg .b32 	%f<4>;
	.reg .b64 	%rd<36>;
	.reg .b64 	%fd<2>;

	ld.param.u64 	%rd15, [_ZN36_GLOBAL__N__f1ff9b21_4_k_cu_26dd954b28kvtc_mean_add_scatter_kernelIdEEvPKfS2_PKPT_mmm_param_0];
	ld.param.u64 	%rd16, [_ZN36_GLOBAL__N__f1ff9b21_4_k_cu_26dd954b28kvtc_mean_add_scatter_kernelIdEEvPKfS2_PKPT_mmm_param_1];
	ld.param.u64 	%rd17, [_ZN36_GLOBAL__N__f1ff9b21_4_k_cu_26dd954b28kvtc_mean_add_scatter_kernelIdEEvPKfS2_PKPT_mmm_param_2];
	ld.param.u64 	%rd19, [_ZN36_GLOBAL__N__f1ff9b21_4_k_cu_26dd954b28kvtc_mean_add_scatter_kernelIdEEvPKfS2_PKPT_mmm_param_3];
	ld.param.u64 	%rd18, [_ZN36_GLOBAL__N__f1ff9b21_4_k_cu_26dd954b28kvtc_mean_add_scatter_kernelIdEEvPKfS2_PKPT_mmm_param_4];
	mul.lo.s64 	%rd1, %rd18, %rd19;
	mov.u32 	%r2, %ctaid.x;
	mov.u32 	%r1, %ntid.x;
	mov.u32 	%r3, %tid.x;
	mad.lo.s32 	%r4, %r2, %r1, %r3;
	cvt.u64.u32 	%rd33, %r4;
	setp.le.u64 	%p1, %rd1, %rd33;
	@%p1 bra 	$L__BB12_6;
	mov.u32 	%r5, %nctaid.x;
	mul.wide.u32 	%rd3, %r5, %r1;
	cvta.to.global.u64 	%rd4, %rd15;
	cvta.to.global.u64 	%rd5, %rd16;
	cvta.to.global.u64 	%rd6, %rd17;
	cvt.u32.u64 	%r6, %rd18;
$L__BB12_2:
	or.b64  	%rd20, %rd33, %rd18;
	and.b64  	%rd21, %rd20, -4294967296;
	setp.ne.s64 	%p2, %rd21, 0;
	@%p2 bra 	$L__BB12_4;
	cvt.u32.u64 	%r7, %rd33;
	div.u32 	%r8, %r7, %r6;
	mul.lo.s32 	%r9, %r8, %r6;
	sub.s32 	%r10, %r7, %r9;
	cvt.u64.u32 	%rd34, %r8;
	cvt.u64.u32 	%rd35, %r10;
	bra.uni 	$L__BB12_5;
$L__BB12_4:
	div.u64 	%rd34, %rd33, %rd18;
	mul.lo.s64 	%rd22, %rd34, %rd18;
	sub.s64 	%rd35, %rd33, %rd22;
$L__BB12_5:
	shl.b64 	%rd23, %rd33, 2;
	add.s64 	%rd24, %rd4, %rd23;
	ld.global.nc.f32 	%f1, [%rd24];
	shl.b64 	%rd25, %rd35, 2;
	add.s64 	%rd26, %rd5, %rd25;
	ld.global.nc.f32 	%f2, [%rd26];
	add.f32 	%f3, %f1, %f2;
	shl.b64 	%rd27, %rd34, 3;
	add.s64 	%rd28, %rd6, %rd27;
	ld.global.nc.u64 	%rd29, [%rd28];
	cvta.to.global.u64 	%rd30, %rd29;
	cvt.f64.f32 	%fd1, %f3;
	shl.b64 	%rd31, %rd35, 3;
	add.s64 	%rd32, %rd30, %rd31;
	st.global.f64 	[%rd32], %fd1;
	add.s64 	%rd33, %rd33, %rd3;
	setp.lt.u64 	%p3, %rd33, %rd1;
	@%p3 bra 	$L__BB12_2;
$L__BB12_6:
	ret;

}


// ===== COMPILED SASS (sm_100) =====

	.target	sm_100

	.elftype	@"ET_EXEC"


//--------------------- .note.nv.tkinfo           --------------------------
	.section	.note.nv.tkinfo,"",@"SHT_NOTE"
	.sectionflags	@"SHF_NOTE_NV_TKINFO"
	.tkinfo
        /*0018*/ 	.word	0x00000002
        /*0030*/ 	.string	""
        /*0030*/ 	.string	"ptxas"
        /*0030*/ 	.string	"Cuda compilation tools, release 13.0, V13.0.88"
        /*0030*/ 	.string	"Build cuda_13.0.r13.0/compiler.36424714_0"
        /*0030*/ 	.string	"-arch sm_100 -m 64 "



//--------------------- .note.nv.cuinfo           --------------------------
	.section	.note.nv.cuinfo,"",@"SHT_NOTE"
	.sectionflags	@"SHF_NOTE_NV_CUINFO"
        /*0018*/ 	.short	0x0002
        /*001a*/ 	.short	0x0064
        /*001c*/ 	.short	0x0082
	.zero		2


//--------------------- .nv.info                  --------------------------
	.section	.nv.info,"",@"SHT_CUDA_INFO"
	.align	4


	//----- nvinfo : EIATTR_REGCOUNT
	.align		4
        /*0000*/ 	.byte	0x04, 0x2f
        /*0002*/ 	.short	(.L_1 - .L_0)
	.align		4
.L_0:
        /*0004*/ 	.word	index@(_ZN36_GLOBAL__N__f1ff9b21_4_k_cu_26dd954b24kvtc_quantize_fp8_kernelEPKfPhmmmm)
        /*0008*/ 	.word	0x00000016


	//----- nvinfo : EIATTR_FRAME_SIZE
	.align		4
.L_1:
        /*000c*/ 	.byte	0x04, 0x11
        /*000e*/ 	.short	(.L_3 - .L_2)
	.align		4
.L_2:
        /*0010*/ 	.word	index@($__internal_13_$__cuda_sm20_div_u64)
        /*0014*/ 	.word	0x00000000


	//----- nvinfo : EIATTR_FRAME_SIZE
	.align		4
.L_3:
        /*0018*/ 	.byte	0x04, 0x11
        /*001a*/ 	.short	(.L_5 - .L_4)
	.align		4
.L_4:
        /*001c*/ 	.word	index@(_ZN36_GLOBAL__N__f1ff9b21_4_k_cu_26dd954b24kvtc_quantize_fp8_kernelEPKfPhmmmm)
        /*0020*/ 	.word	0x00000000


	//----- nvinfo : EIATTR_REGCOUNT
	.align		4
.L_5:
        /*0024*/ 	.byte	0x04, 0x2f
        /*0026*/ 	.short	(.L_7 - .L_6)
	.align		4
.L_6:
        /*0028*/ 	.word	index@(_ZN36_GLOBAL__N__f1ff9b21_4_k_cu_26dd954b26kvtc_dequantize_fp8_kernelEPKhPfmmmm)
        /*002c*/ 	.word	0x00000016


	//----- nvinfo : EIATTR_FRAME_SIZE
	.align		4
.L_7:
        /*0030*/ 	.byte	0x04, 0x11
        /*0032*/ 	.short	(.L_9 - .L_8)
	.align		4
.L_8:
        /*0034*/ 	.word	index@($__internal_12_$__cuda_sm20_div_u64)
        /*0038*/ 	.word	0x00000000


	//----- nvinfo : EIATTR_FRAME_SIZE
	.align		4
.L_9:
        /*003c*/ 	.byte	0x04, 0x11
        /*003e*/ 	.short	(.L_11 - .L_10)
	.align		4
.L_10:
        /*0040*/ 	.word	index@(_ZN36_GLOBAL__N__f1ff9b21_4_k_cu_26dd954b26kvtc_dequantize_fp8_kernelEPKhPfmmmm)
        /*0044*/ 	.word	0x00000000


	//----- nvinfo : EIATTR_REGCOUNT
	.align		4
.L_11:
        /*0048*/ 	.byte	0x04, 0x2f
        /*004a*/ 	.short	(.L_13 - .L_12)
	.align		4
.L_12:
        /*004c*/ 	.word	index@(_ZN36_GLOBAL__N__f1ff9b21_4_k_cu_26dd954b25kvtc_minmax_reduce_kernelEPKfPfS2_mmmm)
        /*0050*/ 	.word	0x00000012


	//----- nvinfo : EIATTR_FRAME_SIZE
	.align		4
.L_13:
        /*0054*/ 	.byte	0x04, 0x11
        /*0056*/ 	.short	(.L_15 - .L_14)
	.align		4
.L_14:
        /*0058*/ 	.word	index@(_ZN36_GLOBAL__N__f1ff9b21_4_k_cu_26dd954b25kvtc_minmax_reduce_kernelEPKfPfS2_mmmm)
        /*005c*/ 	.word	0x00000000


	//----- nvinfo : EIATTR_REGCOUNT
	.align		4
.L_15:
        /*0060*/ 	.byte	0x04, 0x2f
        /*0062*/ 	.short	(.L_17 - .L_16)
	.align		4
.L_16:
        /*0064*/ 	.word	index@(_ZN36_GLOBAL__N__f1ff9b21_4_k_cu_26dd954b25kvtc_quantize_intx_kernelEPKfS1_S1_Phmmmmi)
        /*0068*/ 	.word	0x00000020


	//----- nvinfo : EIATTR_FRAME_SIZE
	.align		4
.L_17:
        /*006c*/ 	.byte	0x04, 0x11
        /*006e*/ 	.short	(.L_19 - .L_18)
	.align		4
.L_18:
        /*0070*/ 	.word	index@($__internal_11_$__cuda_sm3x_div_rn_noftz_f32_slowpath)
        /*0074*/ 	.word	0x00000000


	//----- nvinfo : EIATTR_FRAME_SIZE
	.align		4
.L_19:
        /*0078*/ 	.byte	0x04, 0x11
        /*007a*/ 	.short	(.L_21 - .L_20)
	.align		4
.L_20:
        /*007c*/ 	.word	index@($__internal_10_$__cuda_sm20_div_u64)
        /*0080*/ 	.word	0x00000000


	//----- nvinfo : EIATTR_FRAME_SIZE
	.align		4
.L_21:
        /*0084*/ 	.byte	0x04, 0x11
        /*0086*/ 	.short	(.L_23 - .L_22)
	.align		4
.L_22:
        /*0088*/ 	.word	index@(_ZN36_GLOBAL__N__f1ff9b21_4_k_cu_26dd954b25kvtc_quantize_intx_kernelEPKfS1_S1_Phmmmmi)
        /*008c*/ 	.word	0x00000000


	//----- nvinfo : EIATTR_REGCOUNT
	.align		4
.L_23:
        /*0090*/ 	.byte	0x04, 0x2f
        /*0092*/ 	.short	(.L_25 - .L_24)
	.align		4
.L_24:
        /*0094*/ 	.word	index@(_ZN36_GLOBAL__N__f1ff9b21_4_k_cu_26dd954b27kvtc_dequantize_intx_kernelEPKhPKfS3_Pfmmmmi)
        /*0098*/ 	.word	0x00000022


	//----- nvinfo : EIATTR_FRAME_SIZE
	.align		4
.L_25:
        /*009c*/ 	.byte	0x04, 0x11
        /*009e*/ 	.short	(.L_27 - .L_26)
	.align		4
.L_26:
        /*00a0*/ 	.word	index@($__internal_9_$__cuda_sm3x_div_rn_noftz_f32_slowpath)
        /*00a4*/ 	.word	0x00000000


	//----- nvinfo : EIATTR_FRAME_SIZE
	.align		4
.L_27:
        /*00a8*/ 	.byte	0x04, 0x11
        /*00aa*/ 	.short	(.L_29 - .L_28)
	.align		4
.L_28:
        /*00ac*/ 	.word	index@($__internal_8_$__cuda_sm20_div_u64)
        /*00b0*/ 	.word	0x00000000


	//----- nvinfo : EIATTR_FRAME_SIZE
	.align		4
.L_29:
        /*00b4*/ 	.byte	0x04, 0x11
        /*00b6*/ 	.short	(.L_31 - .L_30)
	.align		4
.L_30:
        /*00b8*/ 	.word	index@(_ZN36_GLOBAL__N__f1ff9b21_4_k_cu_26dd954b27kvtc_dequantize_intx_kernelEPKhPKfS3_Pfmmmmi)
        /*00bc*/ 	.word	0x00000000


	//----- nvinfo : EIATTR_REGCOUNT
	.align		4
.L_31:
        /*00c0*/ 	.byte	0x04, 0x2f
        /*00c2*/ 	.short	(.L_33 - .L_32)
	.align		4
.L_32:
        /*00c4*/ 	.word	index@(_ZN36_GLOBAL__N__f1ff9b21_4_k_cu_26dd954b32kvtc_gather_mean_subtract_kernelI6__halfEEvPKPKT_PKfPfmmm)
        /*00c8*/ 	.word	0x00000014


	//----- nvinfo : EIATTR_FRAME_SIZE
	.align		4
.L_33:
        /*00cc*/ 	.byte	0x04, 0x11
        /*00ce*/ 	.short	(.L_35 - .L_34)
	.align		4
.L_34:
        /*00d0*/ 	.word	index@($__internal_7_$__cuda_sm20_div_u64)
        /*00d4*/ 	.word	0x00000000


	//----- nvinfo : EIATTR_FRAME_SIZE
	.align		4
.L_35:
        /*00d8*/ 	.byte	0x04, 0x11
        /*00da*/ 	.short	(.L_37 - .L_36)
	.align		4
.L_36:
        /*00dc*/ 	.word	index@(_ZN36_GLOBAL__N__f1ff9b21_4_k_cu_26dd954b32kvtc_gather_mean_subtract_kernelI6__halfEEvPKPKT_PKfPfmmm)
        /*00e0*/ 	.word	0x00000000


	//----- nvinfo : EIATTR_REGCOUNT
	.align		4
.L_37:
        /*00e4*/ 	.byte	0x04, 0x2f
        /*00e6*/ 	.short	(.L_39 - .L_38)
	.align		4
.L_38:
        /*00e8*/ 	.word	index@(_ZN36_GLOBAL__N__f1ff9b21_4_k_cu_26dd954b32kvtc_gather_mean_subtract_kernelI13__nv_bfloat16EEvPKPKT_PKfPfmmm)
        /*00ec*/ 	.word	0x00000014


	//----- nvinfo : EIATTR_FRAME_SIZE
	.align		4
.L_39:
        /*00f0*/ 	.byte	0x04, 0x11
        /*00f2*/ 	.short	(.L_41 - .L_40)
	.align		4
.L_40:
        /*00f4*/ 	.word	index@($__internal_6_$__cuda_sm20_div_u64)
        /*00f8*/ 	.word	0x00000000


	//----- nvinfo : EIATTR_FRAME_SIZE
	.align		4
.L_41:
        /*00fc*/ 	.byte	0x04, 0x11
        /*00fe*/ 	.short	(.L_43 - .L_42)
	.align		4
.L_42:
        /*0100*/ 	.word	index@(_ZN36_GLOBAL__N__f1ff9b21_4_k_cu_26dd954b32kvtc_gather_mean_subtract_kernelI13__nv_bfloat16EEvPKPKT_PKfPfmmm)
        /*0104*/ 	.word	0x00000000


	//----- nvinfo : EIATTR_REGCOUNT
	.align		4
.L_43:
        /*0108*/ 	.byte	0x04, 0x2f
        /*010a*/ 	.short	(.L_45 - .L_44)
	.align		4
.L_44:
        /*010c*/ 	.word	index@(_ZN36_GLOBAL__N__f1ff9b21_4_k_cu_26dd954b32kvtc_gather_mean_subtract_kernelIfEEvPKPKT_PKfPfmmm)
        /*0110*/ 	.word	0x00000014


	//----- nvinfo : EIATTR_FRAME_SIZE
	.align		4
.L_45:
        /*0114*/ 	.byte	0x04, 0x11
        /*0116*/ 	.short	(.L_47 - .L_46)
	.align		4
.L_46:
        /*0118*/ 	.word	index@($__internal_5_$__cuda_sm20_div_u64)
        /*011c*/ 	.word	0x00000000


	//----- nvinfo : EIATTR_FRAME_SIZE
	.align		4
.L_47:
        /*0120*/ 	.byte	0x04, 0x11
        /*0122*/ 	.short	(.L_49 - .L_48)
	.align		4
.L_48:
        /*0124*/ 	.word	index@(_ZN36_GLOBAL__N__f1ff9b21_4_k_cu_26dd954b32kvtc_gather_mean_subtract_kernelIfEEvPKPKT_PKfPfmmm)
        /*0128*/ 	.word	0x00000000


	//----- nvinfo : EIATTR_REGCOUNT
	.align		4
.L_49:
        /*012c*/ 	.byte	0x04, 0x2f
        /*012e*/ 	.short	(.L_51 - .L_50)
	.align		4
.L_50:
        /*0130*/ 	.word	index@(_ZN36_GLOBAL__N__f1ff9b21_4_k_cu_26dd954b32kvtc_gather_mean_subtract_kernelIdEEvPKPKT_PKfPfmmm)
        /*0134*/ 	.word	0x00000014


	//----- nvinfo : EIATTR_FRAME_SIZE
	.align		4
.L_51:
        /*0138*/ 	.byte	0x04, 0x11
        /*013a*/ 	.short	(.L_53 - .L_52)
	.align		4
.L_52:
        /*013c*/ 	.word	index@($__internal_4_$__cuda_sm20_div_u64)
        /*0140*/ 	.word	0x00000000


	//----- nvinfo : EIATTR_FRAME_SIZE
	.align		4
.L_53:
        /*0144*/ 	.byte	0x04, 0x11
        /*0146*/ 	.short	(.L_55 - .L_54)
	.align		4
.L_54:
        /*0148*/ 	.word	index@(_ZN36_GLOBAL__N__f1ff9b21_4_k_cu_26dd954b32kvtc_gather_mean_subtract_kernelIdEEvPKPKT_PKfPfmmm)
        /*014c*/ 	.word	0x00000000


	//----- nvinfo : EIATTR_REGCOUNT
	.align		4
.L_55:
        /*0150*/ 	.byte	0x04, 0x2f
        /*0152*/ 	.short	(.L_57 - .L_56)
	.align		4
.L_56:
        /*0154*/ 	.word	index@(_ZN36_GLOBAL__N__f1ff9b21_4_k_cu_26dd954b28kvtc_mean_add_scatter_kernelI6__halfEEvPKfS3_PKPT_mmm)
        /*0158*/ 	.word	0x00000014


	//----- nvinfo : EIATTR_FRAME_SIZE
	.align		4
.L_57:
        /*015c*/ 	.byte	0x04, 0x11
        /*015e*/ 	.short	(.L_59 - .L_58)
	.align		4
.L_58:
        /*0160*/ 	.word	index@($__internal_3_$__cuda_sm20_div_u64)
        /*0164*/ 	.word	0x00000000


	//----- nvinfo : EIATTR_FRAME_SIZE
	.align		4
.L_59:
        /*0168*/ 	.byte	0x04, 0x11
        /*016a*/ 	.short	(.L_61 - .L_60)
	.align		4
.L_60:
        /*016c*/ 	.word	index@(_ZN36_GLOBAL__N__f1ff9b21_4_k_cu_26dd954b28kvtc_mean_add_scatter_kernelI6__halfEEvPKfS3_PKPT_mmm)
        /*0170*/ 	.word	0x00000000


	//----- nvinfo : EIATTR_REGCOUNT
	.align		4
.L_61:
        /*0174*/ 	.byte	0x04, 0x2f
        /*0176*/ 	.short	(.L_63 - .L_62)
	.align		4
.L_62:
        /*0178*/ 	.word	index@(_ZN36_GLOBAL__N__f1ff9b21_4_k_cu_26dd954b28kvtc_mean_add_scatter_kernelI13__nv_bfloat16EEvPKfS3_PKPT_mmm)
        /*017c*/ 	.word	0x00000014


	//----- nvinfo : EIATTR_FRAME_SIZE
	.align		4
.L_63:
        /*0180*/ 	.byte	0x04, 0x11
        /*0182*/ 	.short	(.L_65 - .L_64)
	.align		4
.L_64:
        /*0184*/ 	.word	index@($__internal_2_$__cuda_sm20_div_u64)
        /*0188*/ 	.word	0x00000000


	//----- nvinfo : EIATTR_FRAME_SIZE
	.align		4
.L_65:
        /*018c*/ 	.byte	0x04, 0x11
        /*018e*/ 	.short	(.L_67 - .L_66)
	.align		4
.L_66:
        /*0190*/ 	.word	index@(_ZN36_GLOBAL__N__f1ff9b21_4_k_cu_26dd954b28kvtc_mean_add_scatter_kernelI13__nv_bfloat16EEvPKfS3_PKPT_mmm)
        /*0194*/ 	.word	0x00000000


	//----- nvinfo : EIATTR_REGCOUNT
	.align		4
.L_67:
        /*0198*/ 	.byte	0x04, 0x2f
        /*019a*/ 	.short	(.L_69 - .L_68)
	.align		4
.L_68:
        /*019c*/ 	.word	index@(_ZN36_GLOBAL__N__f1ff9b21_4_k_cu_26dd954b28kvtc_mean_add_scatter_kernelIfEEvPKfS2_PKPT_mmm)
        /*01a0*/ 	.word	0x00000014


	//----- nvinfo : EIATTR_FRAME_SIZE
	.align		4
.L_69:
        /*01a4*/ 	.byte	0x04, 0x11
        /*01a6*/ 	.short	(.L_71 - .L_70)
	.align		4
.L_70:
        /*01a8*/ 	.word	index@($__internal_1_$__cuda_sm20_div_u64)
        /*01ac*/ 	.word	0x00000000


	//----- nvinfo : EIATTR_FRAME_SIZE
	.align		4
.L_71:
        /*01b0*/ 	.byte	0x04, 0x11
        /*01b2*/ 	.short	(.L_73 - .L_72)
	.align		4
.L_72:
        /*01b4*/ 	.word	index@(_ZN36_GLOBAL__N__f1ff9b21_4_k_cu_26dd954b28kvtc_mean_add_scatter_kernelIfEEvPKfS2_PKPT_mmm)
        /*01b8*/ 	.word	0x00000000


	//----- nvinfo : EIATTR_REGCOUNT
	.align		4
.L_73:
        /*01bc*/ 	.byte	0x04, 0x2f
        /*01be*/ 	.short	(.L_75 - .L_74)
	.align		4
.L_74:
        /*01c0*/ 	.word	index@(_ZN36_GLOBAL__N__f1ff9b21_4_k_cu_26dd954b28kvtc_mean_add_scatter_kernelIdEEvPKfS2_PKPT_mmm)
        /*01c4*/ 	.word	0x00000014


	//----- nvinfo : EIATTR_FRAME_SIZE
	.align		4
.L_75:
        /*01c8*/ 	.byte	0x04, 0x11
        /*01ca*/ 	.short	(.L_77 - .L_76)
	.align		4
.L_76:
        /*01cc*/ 	.word	index@($__internal_0_$__cuda_sm20_div_u64)
        /*01d0*/ 	.word	0x00000000


	//----- nvinfo : EIATTR_FRAME_SIZE
	.align		4
.L_77:
        /*01d4*/ 	.byte	0x04, 0x11
        /*01d6*/ 	.short	(.L_79 - .L_78)
	.align		4
.L_78:
        /*01d8*/ 	.word	index@(_ZN36_GLOBAL__N__f1ff9b21_4_k_cu_26dd954b28kvtc_mean_add_scatter_kernelIdEEvPKfS2_PKPT_mmm)
        /*01dc*/ 	.word	0x00000000


	//----- nvinfo : EIATTR_MIN_STACK_SIZE
	.align		4
.L_79:
        /*01e0*/ 	.byte	0x04, 0x12
        /*01e2*/ 	.short	(.L_81 - .L_80)
	.align		4
.L_80:
        /*01e4*/ 	.word	index@(_ZN36_GLOBAL__N__f1ff9b21_4_k_cu_26dd954b28kvtc_mean_add_scatter_kernelIdEEvPKfS2_PKPT_mmm)
        /*01e8*/ 	.word	0x00000000


	//----- nvinfo : EIATTR_MIN_STACK_SIZE
	.align		4
.L_81:
        /*01ec*/ 	.byte	0x04, 0x12
        /*01ee*/ 	.short	(.L_83 - .L_82)
	.align		4
.L_82:
        /*01f0*/ 	.word	index@(_ZN36_GLOBAL__N__f1ff9b21_4_k_cu_26dd954b28kvtc_mean_add_scatter_kernelIfEEvPKfS2_PKPT_mmm)
        /*01f4*/ 	.word	0x00000000


	//----- nvinfo : EIATTR_MIN_STACK_SIZE
	.align		4
.L_83:
        /*01f8*/ 	.byte	0x04, 0x12
        /*01fa*/ 	.short	(.L_85 - .L_84)
	.align		4
.L_84:
        /*01fc*/ 	.word	index@(_ZN36_GLOBAL__N__f1ff9b21_4_k_cu_26dd954b28kvtc_mean_add_scatter_kernelI13__nv_bfloat16EEvPKfS3_PKPT_mmm)
        /*0200*/ 	.word	0x00000000


	//----- nvinfo : EIATTR_MIN_STACK_SIZE
	.align		4
.L_85:
        /*0204*/ 	.byte	0x04, 0x12
        /*0206*/ 	.short	(.L_87 - .L_86)
	.align		4
.L_86:
        /*0208*/ 	.word	index@(_ZN36_GLOBAL__N__f1ff9b21_4_k_cu_26dd954b28kvtc_mean_add_scatter_kernelI6__halfEEvPKfS3_PKPT_mmm)
        /*020c*/ 	.word	0x00000000


	//----- nvinfo : EIATTR_MIN_STACK_SIZE
	.align		4
.L_87:
        /*0210*/ 	.byte	0x04, 0x12
        /*0212*/ 	.short	(.L_89 - .L_88)
	.align		4
.L_88:
        /*0214*/ 	.word	index@(_ZN36_GLOBAL__N__f1ff9b21_4_k_cu_26dd954b32kvtc_gather_mean_subtract_kernelIdEEvPKPKT_PKfPfmmm)
        /*0218*/ 	.word	0x00000000


	//----- nvinfo : EIATTR_MIN_STACK_SIZE
	.align		4
.L_89:
        /*021c*/ 	.byte	0x04, 0x12
        /*021e*/ 	.short	(.L_91 - .L_90)
	.align		4
.L_90:
        /*0220*/ 	.word	index@(_ZN36_GLOBAL__N__f1ff9b21_4_k_cu_26dd954b32kvtc_gather_mean_subtract_kernelIfEEvPKPKT_PKfPfmmm)
        /*0224*/ 	.word	0x00000000


	//----- nvinfo : EIATTR_MIN_STACK_SIZE
	.align		4
.L_91:
        /*0228*/ 	.byte	0x04, 0x12
        /*022a*/ 	.short	(.L_93 - .L_92)
	.align		4
.L_92:
        /*022c*/ 	.word	index@(_ZN36_GLOBAL__N__f1ff9b21_4_k_cu_26dd954b32kvtc_gather_mean_subtract_kernelI13__nv_bfloat16EEvPKPKT_PKfPfmmm)
        /*0230*/ 	.word	0x00000000


	//----- nvinfo : EIATTR_MIN_STACK_SIZE
	.align		4
.L_93:
        /*0234*/ 	.byte	0x04, 0x12
        /*0236*/ 	.short	(.L_95 - .L_94)
	.align		4
.L_94:
        /*0238*/ 	.word	index@(_ZN36_GLOBAL__N__f1ff9b21_4_k_cu_26dd954b32kvtc_gather_mean_subtract_kernelI6__halfEEvPKPKT_PKfPfmmm)
        /*023c*/ 	.word	0x00000000


	//----- nvinfo : EIATTR_MIN_STACK_SIZE
	.align		4
.L_95:
        /*0240*/ 	.byte	0x04, 0x12
        /*0242*/ 	.short	(.L_97 - .L_96)
	.align		4
.L_96:
        /*0244*/ 	.word	index@(_ZN36_GLOBAL__N__f1ff9b21_4_k_cu_26dd954b27kvtc_dequantize_intx_kernelEPKhPKfS3_Pfmmmmi)
        /*0248*/ 	.word	0x00000000


	//----- nvinfo : EIATTR_MIN_STACK_SIZE
	.align		4
.L_97:
        /*024c*/ 	.byte	0x04, 0x12
        /*024e*/ 	.short	(.L_99 - .L_98)
	.align		4
.L_98:
        /*0250*/ 	.word	index@(_ZN36_GLOBAL__N__f1ff9b21_4_k_cu_26dd954b25kvtc_quantize_intx_kernelEPKfS1_S1_Phmmmmi)
        /*0254*/ 	.word	0x00000000


	//----- nvinfo : EIATTR_MIN_STACK_SIZE
	.align		4
.L_99:
        /*0258*/ 	.byte	0x04, 0x12
        /*025a*/ 	.short	(.L_101 - .L_100)
	.align		4
.L_100:
        /*025c*/ 	.word	index@(_ZN36_GLOBAL__N__f1ff9b21_4_k_cu_26dd954b25kvtc_minmax_reduce_kernelEPKfPfS2_mmmm)
        /*0260*/ 	.word	0x00000000


	//----- nvinfo : EIATTR_MIN_STACK_SIZE
	.align		4
.L_101:
        /*0264*/ 	.byte	0x04, 0x12
        /*0266*/ 	.short	(.L_103 - .L_102)
	.align		4
.L_102:
        /*0268*/ 	.word	index@(_ZN36_GLOBAL__N__f1ff9b21_4_k_cu_26dd954b26kvtc_dequantize_fp8_kernelEPKhPfmmmm)
        /*026c*/ 	.word	0x00000000


	//----- nvinfo : EIATTR_MIN_STACK_SIZE
	.align		4
.L_103:
        /*0270*/ 	.byte	0x04, 0x12
        /*0272*/ 	.short	(.L_105 - .L_104)
	.align		4
.L_104:
        /*0274*/ 	.word	index@(_ZN36_GLOBAL__N__f1ff9b21_4_k_cu_26dd954b24kvtc_quantize_fp8_kernelEPKfPhmmmm)
        /*0278*/ 	.word	0x00000000
.L_105:


//--------------------- .nv.compat                --------------------------
	.section	.nv.compat,"",@"SHT_CUDA_COMPAT_INFO"
	.align	4
        /*0000*/ 	.byte	0x02, 0x09, 0x00, 0x00, 0x02, 0x02, 0x02, 0x00, 0x02, 0x05, 0x05, 0x00, 0x03, 0x07, 0x01, 0x01
        /*0010*/ 	.byte	0x02, 0x03, 0x00, 0x00, 0x02, 0x06, 0x01, 0x00, 0x04, 0x0b, 0x08, 0x00, 0x01, 0x00, 0x00, 0x00
        /*0020*/ 	.byte	0x00, 0x00, 0x00, 0x00


//--------------------- .nv.info._ZN36_GLOBAL__N__f1ff9b21_4_k_cu_26dd954b28kvtc_mean_add_scatter_kernelIdEEvPKfS2_PKPT_mmm --------------------------
	.section	.nv.info._ZN36_GLOBAL__N__f1ff9b21_4_k_cu_26dd954b28kvtc_mean_add_scatter_kernelIdEEvPKfS2_PKPT_mmm,"",@"SHT_CUDA_INFO"
	.sectionflags	@""
	.align	4


	//----- nvinfo : EIATTR_CUDA_API_VERSION
	.align		4
        /*0000*/ 	.byte	0x04, 0x37
        /*0002*/ 	.short	(.L_107 - .L_106)
.L_106:
        /*0004*/ 	.word	0x00000082


	//----- nvinfo : EIATTR_KPARAM_INFO
	.align		4
.L_107:
        /*0008*/ 	.byte	0x04, 0x17
        /*000a*/ 	.short	(.L_109 - .L_108)
.L_108:
        /*000c*/ 	.word	0x00000000
        /*0010*/ 	.short	0x0005
        /*0012*/ 	.short	0x0028
        /*0014*/ 	.byte	0x00, 0xf0, 0x21, 0x00


	//----- nvinfo : EIATTR_KPARAM_INFO
	.align		4
.L_109:
        /*0018*/ 	.byte	0x04, 0x17
        /*001a*/ 	.short	(.L_111 - .L_110)
.L_110:
        /*001c*/ 	.word	0x00000000
        /*0020*/ 	.short	0x0004
        /*0022*/ 	.short	0x0020
        /*0024*/ 	.byte	0x00, 0xf0, 0x21, 0x00


	//----- nvinfo : EIATTR_KPARAM_INFO
	.align		4
.L_111:
        /*0028*/ 	.byte	0x04, 0x17
        /*002a*/ 	.short	(.L_113 - .L_112)
.L_112:
        /*002c*/ 	.word	0x00000000
        /*0030*/ 	.short	0x0003
        /*0032*/ 	.short	0x0018
        /*0034*/ 	.byte	0x00, 0xf0, 0x21, 0x00


	//----- nvinfo : EIATTR_KPARAM_INFO
	.align		4
.L_113:
        /*0038*/ 	.byte	0x04, 0x17
        /*003a*/ 	.short	(.L_115 - .L_114)
.L_114:
        /*003c*/ 	.word	0x00000000
        /*0040*/ 	.short	0x0002
        /*0042*/ 	.short	0x0010
        /*0044*/ 	.byte	0x00, 0xf5, 0x21, 0x00


	//----- nvinfo : EIATTR_KPARAM_INFO
	.align		4
.L_115:
        /*0048*/ 	.byte	0x04, 0x17
        /*004a*/ 	.short	(.L_117 - .L_116)
.L_116:
        /*004c*/ 	.word	0x00000000
        /*0050*/ 	.short	0x0001
        /*0052*/ 	.short	0x0008
        /*0054*/ 	.byte	0x00, 0xf5, 0x21, 0x00


	//----- nvinfo : EIATTR_KPARAM_INFO
	.align		4
.L_117:
        /*0058*/ 	.byte	0x04, 0x17
        /*005a*/ 	.short	(.L_119 - .L_118)
.L_118:
        /*005c*/ 	.word	0x00000000
        /*0060*/ 	.short	0x0000
        /*0062*/ 	.short	0x0000
        /*0064*/ 	.byte	0x00, 0xf5, 0x21, 0x00


	//----- nvinfo : EIATTR_SPARSE_MMA_MASK
	.align		4
.L_119:
        /*0068*/ 	.byte	0x03, 0x50
        /*006a*/ 	.short	0x0000


	//----- nvinfo : EIATTR_MAXREG_COUNT
	.align		4
        /*006c*/ 	.byte	0x03, 0x1b
        /*006e*/ 	.short	0x00ff


	//----- nvinfo : EIATTR_MERCURY_ISA_VERSION
	.align		4
        /*0070*/ 	.byte	0x03, 0x5f
        /*0072*/ 	.short	0x0101


	//----- nvinfo : EIATTR_VRC_CTA_INIT_COUNT
	.align		4
        /*0074*/ 	.byte	0x02, 0x4a
	.zero		1
	.zero		1


	//----- nvinfo : EIATTR_EXIT_INSTR_OFFSETS
	.align		4
        /*0078*/ 	.byte	0x04, 0x1c
        /*007a*/ 	.short	(.L_121 - .L_120)


	//   ....[0]....
.L_120:
        /*007c*/ 	.word	0x000000e0


	//   ....[1]....
        /*0080*/ 	.word	0x00000550


	//----- nvinfo : EIATTR_CRS_STACK_SIZE
	.align		4
.L_121:
        /*0084*/ 	.byte	0x04, 0x1e
        /*0086*/ 	.short	(.L_123 - .L_122)
.L_122:
        /*0088*/ 	.word	0x00000000


	//----- nvinfo : EIATTR_CBANK_PARAM_SIZE
	.align		4
.L_123:
        /*008c*/ 	.byte	0x03, 0x19
        /*008e*/ 	.short	0x0030


	//----- nvinfo : EIATTR_PARAM_CBANK
	.align		4
        /*0090*/ 	.byte	0x04, 0x0a
        /*0092*/ 	.short	(.L_125 - .L_124)
	.align		4
.L_124:
        /*0094*/ 	.word	index@(.nv.constant0._ZN36_GLOBAL__N__f1ff9b21_4_k_cu_26dd954b28kvtc_mean_add_scatter_kernelIdEEvPKfS2_PKPT_mmm)
        /*0098*/ 	.short	0x0380
        /*009a*/ 	.short	0x0030


	//----- nvinfo : EIATTR_SW_WAR
	.align		4
.L_125:
        /*009c*/ 	.byte	0x04, 0x36
        /*009e*/ 	.short	(.L_127 - .L_126)
.L_126:
        /*00a0*/ 	.word	0x00000008
.L_127:


//--------------------- .nv.info._ZN36_GLOBAL__N__f1ff9b21_4_k_cu_26dd954b28kvtc_mean_add_scatter_kernelIfEEvPKfS2_PKPT_mmm --------------------------
	.section	.nv.info._ZN36_GLOBAL__N__f1ff9b21_4_k_cu_26dd954b28kvtc_mean_add_scatter_kernelIfEEvPKfS2_PKPT_mmm,"",@"SHT_CUDA_INFO"
	.sectionflags	@""
	.align	4


	//----- nvinfo : EIATTR_CUDA_API_VERSION
	.align		4
        /*0000*/ 	.byte	0x04, 0x37
        /*0002*/ 	.short	(.L_129 - .L_128)
.L_128:
        /*0004*/ 	.word	0x00000082


	//----- nvinfo : EIATTR_KPARAM_INFO
	.align		4
.L_129:
        /*0008*/ 	.byte	0x04, 0x17
        /*000a*/ 	.short	(.L_131 - .L_130)
.L_130:
        /*000c*/ 	.word	0x00000000
        /*0010*/ 	.short	0x0005
        /*0012*/ 	.short	0x0028
        /*0014*/ 	.byte	0x00, 0xf0, 0x21, 0x00


	//----- nvinfo : EIATTR_KPARAM_INFO
	.align		4
.L_131:
        /*0018*/ 	.byte	0x04, 0x17
        /*001a*/ 	.short	(.L_133 - .L_132)
.L_132:
        /*001c*/ 	.word	0x00000000
        /*0020*/ 	.short	0x0004
        /*0022*/ 	.short	0x0020
        /*0024*/ 	.byte	0x00, 0xf0, 0x21, 0x00


	//----- nvinfo : EIATTR_KPARAM_INFO
	.align		4
.L_133:
        /*0028*/ 	.byte	0x04, 0x17
        /*002a*/ 	.short	(.L_135 - .L_134)
.L_134:
        /*002c*/ 	.word	0x00000000
        /*0030*/ 	.short	0x0003
        /*0032*/ 	.short	0x0018
        /*0034*/ 	.byte	0x00, 0xf0, 0x21, 0x00


	//----- nvinfo : EIATTR_KPARAM_INFO
	.align		4
.L_135:
        /*0038*/ 	.byte	0x04, 0x17
        /*003a*/ 	.short	(.L_137 - .L_136)
.L_136:
        /*003c*/ 	.word	0x00000000
        /*0040*/ 	.short	0x0002
        /*0042*/ 	.short	0x0010
        /*0044*/ 	.byte	0x00, 0xf5, 0x21, 0x00


	//----- nvinfo : EIATTR_KPARAM_INFO
	.align		4
.L_137:
        /*0048*/ 	.byte	0x04, 0x17
        /*004a*/ 	.short	(.L_139 - .L_138)
.L_138:
        /*004c*/ 	.word	0x00000000
        /*0050*/ 	.short	0x0001
        /*0052*/ 	.short	0x0008
        /*0054*/ 	.byte	0x00, 0xf5, 0x21, 0x00


	//----- nvinfo : EIATTR_KPARAM_INFO
	.align		4
.L_139:
        /*0058*/ 	.byte	0x04, 0x17
        /*005a*/ 	.short	(.L_141 - .L_140)
.L_140:
        /*005c*/ 	.word	0x00000000
        /*0060*/ 	.short	0x0000
        /*0062*/ 	.short	0x0000
        /*0064*/ 	.byte	0x00, 0xf5, 0x21, 0x00


	//----- nvinfo : EIATTR_SPARSE_MMA_MASK
	.align		4
.L_141:
        /*0068*/ 	.byte	0x03, 0x50
        /*006a*/ 	.short	0x0000


	//----- nvinfo : EIATTR_MAXREG_COUNT
	.align		4
        /*006c*/ 	.byte	0x03, 0x1b
        /*006e*/ 	.short	0x00ff


	//----- nvinfo : EIATTR_MERCURY_ISA_VERSION
	.align		4
        /*0070*/ 	.byte	0x03, 0x5f
        /*0072*/ 	.short	0x0101


	//----- nvinfo : EIATTR_VRC_CTA_INIT_COUNT
	.align		4
        /*0074*/ 	.byte	0x02, 0x4a
	.zero		1
	.zero		1


	//----- nvinfo : EIATTR_EXIT_INSTR_OFFSETS
	.align		4
        /*0078*/ 	.byte	0x04, 0x1c
        /*007a*/ 	.short	(.L_143 - .L_142)


	//   ....[0]....
.L_142:
        /*007c*/ 	.word	0x000000e0


	//   ....[1]....
        /*0080*/ 	.word	0x00000560


	//----- nvinfo : EIATTR_CRS_STACK_SIZE
	.align		4
.L_143:
        /*0084*/ 	.byte	0x04, 0x1e
        /*0086*/ 	.short	(.L_145 - .L_144)
.L_144:
        /*0088*/ 	.word	0x00000000


	//----- nvinfo : EIATTR_CBANK_PARAM_SIZE
	.align		4
.L_145:
        /*008c*/ 	.byte	0x03, 0x19
        /*008e*/ 	.short	0x0030


	//----- nvinfo : EIATTR_PARAM_CBANK
	.align		4
        /*0090*/ 	.byte	0x04, 0x0a
        /*0092*/ 	.short	(.L_147 - .L_146)
	.align		4
.L_146:
        /*0094*/ 	.word	index@(.nv.constant0._ZN36_GLOBAL__N__f1ff9b21_4_k_cu_26dd954b28kvtc_mean_add_scatter_kernelIfEEvPKfS2_PKPT_mmm)
        /*0098*/ 	.short	0x0380
        /*009a*/ 	.short	0x0030


	//----- nvinfo : EIATTR_SW_WAR
	.align		4
.L_147:
        /*009c*/ 	.byte	0x04, 0x36
        /*009e*/ 	.short	(.L_149 - .L_148)
.L_148:
        /*00a0*/ 	.word	0x00000008
.L_149:


//--------------------- .nv.info._ZN36_GLOBAL__N__f1ff9b21_4_k_cu_26dd954b28kvtc_mean_add_scatter_kernelI13__nv_bfloat16EEvPKfS3_PKPT_mmm --------------------------
	.section	.nv.info._ZN36_GLOBAL__N__f1ff9b21_4_k_cu_26dd954b28kvtc_mean_add_scatter_kernelI13__nv_bfloat16EEvPKfS3_PKPT_mmm,"",@"SHT_CUDA_INFO"
	.sectionflags	@""
	.align	4


	//----- nvinfo : EIATTR_CUDA_API_VERSION
	.align		4
        /*0000*/ 	.byte	0x04, 0x37
        /*0002*/ 	.short	(.L_151 - .L_150)
.L_150:
        /*0004*/ 	.word	0x00000082


	//----- nvinfo : EIATTR_KPARAM_INFO
	.align		4
.L_151:
        /*0008*/ 	.byte	0x04, 0x17
        /*000a*/ 	.short	(.L_153 - .L_152)
.L_152:
        /*000c*/ 	.word	0x00000000
        /*0010*/ 	.short	0x0005
        /*0012*/ 	.short	0x0028
        /*0014*/ 	.byte	0x00, 0xf0, 0x21, 0x00


	//----- nvinfo : EIATTR_KPARAM_INFO
	.align		4
.L_153:
        /*0018*/ 	.byte	0x04, 0x17
        /*001a*/ 	.short	(.L_155 - .L_154)
.L_154:
        /*001c*/ 	.word	0x00000000
        /*0020*/ 	.short	0x0004
        /*0022*/ 	.short	0x0020
        /*0024*/ 	.byte	0x00, 0xf0, 0x21, 0x00


	//----- nvinfo : EIATTR_KPARAM_INFO
	.align		4
.L_155:
        /*0028*/ 	.byte	0x04, 0x17
        /*002a*/ 	.short	(.L_157 - .L_156)
.L_156:
        /*002c*/ 	.word	0x00000000
        /*0030*/ 	.short	0x0003
        /*0032*/ 	.short	0x0018
        /*0034*/ 	.byte	0x00, 0xf0, 0x21, 0x00


	//----- nvinfo : EIATTR_KPARAM_INFO
	.align		4
.L_157:
        /*0038*/ 	.byte	0x04, 0x17
        /*003a*/ 	.short	(.L_159 - .L_158)
.L_158:
        /*003c*/ 	.word	0x00000000
        /*0040*/ 	.short	0x0002
        /*0042*/ 	.short	0x0010
        /*0044*/ 	.byte	0x00, 0xf5, 0x21, 0x00


	//----- nvinfo : EIATTR_KPARAM_INFO
	.align		4
.L_159:
        /*0048*/ 	.byte	0x04, 0x17
        /*004a*/ 	.short	(.L_161 - .L_160)
.L_160:
        /*004c*/ 	.word	0x00000000
        /*0050*/ 	.short	0x0001
        /*0052*/ 	.short	0x0008
        /*0054*/ 	.byte	0x00, 0xf5, 0x21, 0x00


	//----- nvinfo : EIATTR_KPARAM_INFO
	.align		4
.L_161:
        /*0058*/ 	.byte	0x04, 0x17
        /*005a*/ 	.short	(.L_163 - .L_162)
.L_162:
        /*005c*/ 	.word	0x00000000
        /*0060*/ 	.short	0x0000
        /*0062*/ 	.short	0x0000
        /*0064*/ 	.byte	0x00, 0xf5, 0x21, 0x00


	//----- nvinfo : EIATTR_SPARSE_MMA_MASK
	.align		4
.L_163:
        /*0068*/ 	.byte	0x03, 0x50
        /*006a*/ 	.short	0x0000


	//----- nvinfo : EIATTR_MAXREG_COUNT
	.align		4
        /*006c*/ 	.byte	0x03, 0x1b
        /*006e*/ 	.short	0x00ff


	//----- nvinfo : EIATTR_MERCURY_ISA_VERSION
	.align		4
        /*0070*/ 	.byte	0x03, 0x5f
        /*0072*/ 	.short	0x0101


	//----- nvinfo : EIATTR_VRC_CTA_INIT_COUNT
	.align		4
        /*0074*/ 	.byte	0x02, 0x4a
	.zero		1
	.zero		1


	//----- nvinfo : EIATTR_EXIT_INSTR_OFFSETS
	.align		4
        /*0078*/ 	.byte	0x04, 0x1c
        /*007a*/ 	.short	(.L_165 - .L_164)


	//   ....[0]....
.L_164:
        /*007c*/ 	.word	0x000000e0


	//   ....[1]....
        /*0080*/ 	.word	0x00000550


	//----- nvinfo : EIATTR_CRS_STACK_SIZE
	.align		4
.L_165:
        /*0084*/ 	.byte	0x04, 0x1e
        /*0086*/ 	.short	(.L_167 - .L_166)
.L_166:
        /*0088*/ 	.word	0x00000000


	//----- nvinfo : EIATTR_CBANK_PARAM_SIZE
	.align		4
.L_167:
        /*008c*/ 	.byte	0x03, 0x19
        /*008e*/ 	.short	0x0030


	//----- nvinfo : EIATTR_PARAM_CBANK
	.align		4
        /*0090*/ 	.byte	0x04, 0x0a
        /*0092*/ 	.short	(.L_169 - .L_168)
	.align		4
.L_168:
        /*0094*/ 	.word	index@(.nv.constant0._ZN36_GLOBAL__N__f1ff9b21_4_k_cu_26dd954b28kvtc_mean_add_scatter_kernelI13__nv_bfloat16EEvPKfS3_PKPT_mmm)
        /*0098*/ 	.short	0x0380
        /*009a*/ 	.short	0x0030


	//----- nvinfo : EIATTR_SW_WAR
	.align		4
.L_169:
        /*009c*/ 	.byte	0x04, 0x36
        /*009e*/ 	.short	(.L_171 - .L_170)
.L_170:
        /*00a0*/ 	.word	0x00000008
.L_171:


//--------------------- .nv.info._ZN36_GLOBAL__N__f1ff9b21_4_k_cu_26dd954b28kvtc_mean_add_scatter_kernelI6__halfEEvPKfS3_PKPT_mmm --------------------------
	.section	.nv.info._ZN36_GLOBAL__N__f1ff9b21_4_k_cu_26dd954b28kvtc_mean_add_scatter_kernelI6__halfEEvPKfS3_PKPT_mmm,"",@"SHT_CUDA_INFO"
	.sectionflags	@""
	.align	4


	//----- nvinfo : EIATTR_CUDA_API_VERSION
	.align		4
        /*0000*/ 	.byte	0x04, 0x37
        /*0002*/ 	.short	(.L_173 - .L_172)
.L_172:
        /*0004*/ 	.word	0x00000082


	//----- nvinfo : EIATTR_KPARAM_INFO
	.align		4
.L_173:
        /*0008*/ 	.byte	0x04, 0x17
        /*000a*/ 	.short	(.L_175 - .L_174)
.L_174:
        /*000c*/ 	.word	0x00000000
        /*0010*/ 	.short	0x0005
        /*0012*/ 	.short	0x0028
        /*0014*/ 	.byte	0x00, 0xf0, 0x21, 0x00


	//----- nvinfo : EIATTR_KPARAM_INFO
	.align		4
.L_175:
        /*0018*/ 	.byte	0x04, 0x17
        /*001a*/ 	.short	(.L_177 - .L_176)
.L_176:
        /*001c*/ 	.word	0x00000000
        /*0020*/ 	.short	0x0004
        /*0022*/ 	.short	0x0020
        /*0024*/ 	.byte	0x00, 0xf0, 0x21, 0x00


	//----- nvinfo : EIATTR_KPARAM_INFO
	.align		4
.L_177:
        /*0028*/ 	.byte	0x04, 0x17
        /*002a*/ 	.short	(.L_179 - .L_178)
.L_178:
        /*002c*/ 	.word	0x00000000
        /*0030*/ 	.short	0x0003
        /*0032*/ 	.short	0x0018
        /*0034*/ 	.byte	0x00, 0xf0, 0x21, 0x00


	//----- nvinfo : EIATTR_KPARAM_INFO
	.align		4
.L_179:
        /*0038*/ 	.byte	0x04, 0x17
        /*003a*/ 	.short	(.L_181 - .L_180)
.L_180:
        /*003c*/ 	.word	0x00000000
        /*0040*/ 	.short	0x0002
        /*0042*/ 	.short	0x0010
        /*0044*/ 	.byte	0x00, 0xf5, 0x21, 0x00


	//----- nvinfo : EIATTR_KPARAM_INFO
	.align		4
.L_181:
        /*0048*/ 	.byte	0x04, 0x17
        /*004a*/ 	.short	(.L_183 - .L_182)
.L_182:
        /*004c*/ 	.word	0x00000000
        /*0050*/ 	.short	0x0001
        /*0052*/ 	.short	0x0008
        /*0054*/ 	.byte	0x00, 0xf5, 0x21, 0x00


	//----- nvinfo : EIATTR_KPARAM_INFO
	.align		4
.L_183:
        /*0058*/ 	.byte	0x04, 0x17
        /*005a*/ 	.short	(.L_185 - .L_184)
.L_184:
        /*005c*/ 	.word	0x00000000
        /*0060*/ 	.short	0x0000
        /*0062*/ 	.short	0x0000
        /*0064*/ 	.byte	0x00, 0xf5, 0x21, 0x00


	//----- nvinfo : EIATTR_SPARSE_MMA_MASK
	.align		4
.L_185:
        /*0068*/ 	.byte	0x03, 0x50
        /*006a*/ 	.short	0x0000


	//----- nvinfo : EIATTR_MAXREG_COUNT
	.align		4
        /*006c*/ 	.byte	0x03, 0x1b
        /*006e*/ 	.short	0x00ff


	//----- nvinfo : EIATTR_MERCURY_ISA_VERSION
	.align		4
        /*0070*/ 	.byte	0x03, 0x5f
        /*0072*/ 	.short	0x0101


	//----- nvinfo : EIATTR_VRC_CTA_INIT_COUNT
	.align		4
        /*0074*/ 	.byte	0x02, 0x4a
	.zero		1
	.zero		1


	//----- nvinfo : EIATTR_EXIT_INSTR_OFFSETS
	.align		4
        /*0078*/ 	.byte	0x04, 0x1c
        /*007a*/ 	.short	(.L_187 - .L_186)


	//   ....[0]....
.L_186:
        /*007c*/ 	.word	0x000000e0


	//   ....[1]....
        /*0080*/ 	.word	0x00000550


	//----- nvinfo : EIATTR_CRS_STACK_SIZE
	.align		4
.L_187:
        /*0084*/ 	.byte	0x04, 0x1e
        /*0086*/ 	.short	(.L_189 - .L_188)
.L_188:
        /*0088*/ 	.word	0x00000000


	//----- nvinfo : EIATTR_CBANK_PARAM_SIZE
	.align		4
.L_189:
        /*008c*/ 	.byte	0x03, 0x19
        /*008e*/ 	.short	0x0030


	//----- nvinfo : EIATTR_PARAM_CBANK
	.align		4
        /*0090*/ 	.byte	0x04, 0x0a
        /*0092*/ 	.short	(.L_191 - .L_190)
	.align		4
.L_190:
        /*0094*/ 	.word	index@(.nv.constant0._ZN36_GLOBAL__N__f1ff9b21_4_k_cu_26dd954b28kvtc_mean_add_scatter_kernelI6__halfEEvPKfS3_PKPT_mmm)
        /*0098*/ 	.short	0x0380
        /*009a*/ 	.short	0x0030


	//----- nvinfo : EIATTR_SW_WAR
	.align		4
.L_191:
        /*009c*/ 	.byte	0x04, 0x36
        /*009e*/ 	.short	(.L_193 - .L_192)
.L_192:
        /*00a0*/ 	.word	0x00000008
.L_193:


//--------------------- .nv.info._ZN36_GLOBAL__N__f1ff9b21_4_k_cu_26dd954b32kvtc_gather_mean_subtract_kernelIdEEvPKPKT_PKfPfmmm --------------------------
	.section	.nv.info._ZN36_GLOBAL__N__f1ff9b21_4_k_cu_26dd954b32kvtc_gather_mean_subtract_kernelIdEEvPKPKT_PKfPfmmm,"",@"SHT_CUDA_INFO"
	.sectionflags	@""
	.align	4


	//----- nvinfo : EIATTR_CUDA_API_VERSION
	.align		4
        /*0000*/ 	.byte	0x04, 0x37
        /*0002*/ 	.short	(.L_195 - .L_194)
.L_194:
        /*0004*/ 	.word	0x00000082


	//----- nvinfo : EIATTR_KPARAM_INFO
	.align		4
.L_195:
        /*0008*/ 	.byte	0x04, 0x17
        /*000a*/ 	.short	(.L_197 - .L_196)
.L_196:
        /*000c*/ 	.word	0x00000000
        /*0010*/ 	.short	0x0005
        /*0012*/ 	.short	0x0028
        /*0014*/ 	.byte	0x00, 0xf0, 0x21, 0x00


	//----- nvinfo : EIATTR_KPARAM_INFO
	.align		4
.L_197:
        /*0018*/ 	.byte	0x04, 0x17
        /*001a*/ 	.short	(.L_199 - .L_198)
.L_198:
        /*001c*/ 	.word	0x00000000
        /*0020*/ 	.short	0x0004
        /*0022*/ 	.short	0x0020
        /*0024*/ 	.byte	0x00, 0xf0, 0x21, 0x00


	//----- nvinfo : EIATTR_KPARAM_INFO
	.align		4
.L_199:
        /*0028*/ 	.byte	0x04, 0x17
        /*002a*/ 	.short	(.L_201 - .L_200)
.L_200:
        /*002c*/ 	.word	0x00000000
        /*0030*/ 	.short	0x0003
        /*0032*/ 	.short	0x0018
        /*0034*/ 	.byte	0x00, 0xf0, 0x21, 0x00


	//----- nvinfo : EIATTR_KPARAM_INFO
	.align		4
.L_201:
        /*0038*/ 	.byte	0x04, 0x17
        /*003a*/ 	.short	(.L_203 - .L_202)
.L_202:
        /*003c*/ 	.word	0x00000000
        /*0040*/ 	.short	0x0002
        /*0042*/ 	.short	0x0010
        /*0044*/ 	.byte	0x00, 0xf5, 0x21, 0x00


	//----- nvinfo : EIATTR_KPARAM_INFO
	.align		4
.L_203:
        /*0048*/ 	.byte	0x04, 0x17
        /*004a*/ 	.short	(.L_205 - .L_204)
.L_204:
        /*004c*/ 	.word	0x00000000
        /*0050*/ 	.short	0x0001
        /*0052*/ 	.short	0x0008
        /*0054*/ 	.byte	0x00, 0xf5, 0x21, 0x00


	//----- nvinfo : EIATTR_KPARAM_INFO
	.align		4
.L_205:
        /*0058*/ 	.byte	0x04, 0x17
        /*005a*/ 	.short	(.L_207 - .L_206)
.L_206:
        /*005c*/ 	.word	0x00000000
        /*0060*/ 	.short	0x0000
        /*0062*/ 	.short	0x0000
        /*0064*/ 	.byte	0x00, 0xf5, 0x21, 0x00


	//----- nvinfo : EIATTR_SPARSE_MMA_MASK
	.align		4
.L_207:
        /*0068*/ 	.byte	0x03, 0x50
        /*006a*/ 	.short	0x0000


	//----- nvinfo : EIATTR_MAXREG_COUNT
	.align		4
        /*006c*/ 	.byte	0x03, 0x1b
        /*006e*/ 	.short	0x00ff


	//----- nvinfo : EIATTR_MERCURY_ISA_VERSION
	.align		4
        /*0070*/ 	.byte	0x03, 0x5f
        /*0072*/ 	.short	0x0101


	//----- nvinfo : EIATTR_VRC_CTA_INIT_COUNT
	.align		4
        /*0074*/ 	.byte	0x02, 0x4a
	.zero		1
	.zero		1


	//----- nvinfo : EIATTR_EXIT_INSTR_OFFSETS
	.align		4
        /*0078*/ 	.byte	0x04, 0x1c
        /*007a*/ 	.short	(.L_209 - .L_208)


	//   ....[0]....
.L_208:
        /*007c*/ 	.word	0x000000e0


	//   ....[1]....
        /*0080*/ 	.word	0x00000550


	//----- nvinfo : EIATTR_CRS_STACK_SIZE
	.align		4
.L_209:
        /*0084*/ 	.byte	0x04, 0x1e
        /*0086*/ 	.short	(.L_211 - .L_210)
.L_210:
        /*0088*/ 	.word	0x00000000


	//----- nvinfo : EIATTR_CBANK_PARAM_SIZE
	.align		4
.L_211:
        /*008c*/ 	.byte	0x03, 0x19
        /*008e*/ 	.short	0x0030


	//----- nvinfo : EIATTR_PARAM_CBANK
	.align		4
        /*0090*/ 	.byte	0x04, 0x0a
        /*0092*/ 	.short	(.L_213 - .L_212)
	.align		4
.L_212:
        /*0094*/ 	.word	index@(.nv.constant0._ZN36_GLOBAL__N__f1ff9b21_4_k_cu_26dd954b32kvtc_gather_mean_subtract_kernelIdEEvPKPKT_PKfPfmmm)
        /*0098*/ 	.short	0x0380
        /*009a*/ 	.short	0x0030


	//----- nvinfo : EIATTR_SW_WAR
	.align		4
.L_213:
        /*009c*/ 	.byte	0x04, 0x36
        /*009e*/ 	.short	(.L_215 - .L_214)
.L_214:
        /*00a0*/ 	.word	0x00000008
.L_215:


//--------------------- .nv.info._ZN36_GLOBAL__N__f1ff9b21_4_k_cu_26dd954b32kvtc_gather_mean_subtract_kernelIfEEvPKPKT_PKfPfmmm --------------------------
	.section	.nv.info._ZN36_GLOBAL__N__f1ff9b21_4_k_cu_26dd954b32kvtc_gather_mean_subtract_kernelIfEEvPKPKT_PKfPfmmm,"",@"SHT_CUDA_INFO"
	.sectionflags	@""
	.align	4


	//----- nvinfo : EIATTR_CUDA_API_VERSION
	.align		4
        /*0000*/ 	.byte	0x04, 0x37
        /*0002*/ 	.short	(.L_217 - .L_216)
.L_216:
        /*0004*/ 	.word	0x00000082


	//----- nvinfo : EIATTR_KPARAM_INFO
	.align		4
.L_217:
        /*0008*/ 	.byte	0x04, 0x17
        /*000a*/ 	.short	(.L_219 - .L_218)
.L_218:
        /*000c*/ 	.word	0x00000000
        /*0010*/ 	.short	0x0005
        /*0012*/ 	.short	0x0028
        /*0014*/ 	.byte	0x00, 0xf0, 0x21, 0x00


	//----- nvinfo : EIATTR_KPARAM_INFO
	.align		4
.L_219:
        /*0018*/ 	.byte	0x04, 0x17
        /*001a*/ 	.short	(.L_221 - .L_220)
.L_220:
        /*001c*/ 	.word	0x00000000
        /*0020*/ 	.short	0x0004
        /*0022*/ 	.short	0x0020
        /*0024*/ 	.byte	0x00, 0xf0, 0x21, 0x00


	//----- nvinfo : EIATTR_KPARAM_INFO
	.align		4
.L_221:
        /*0028*/ 	.byte	0x04, 0x17
        /*002a*/ 	.short	(.L_223 - .L_222)
.L_222:
        /*002c*/ 	.word	0x00000000
        /*0030*/ 	.short	0x0003
        /*0032*/ 	.short	0x0018
        /*0034*/ 	.byte	0x00, 0xf0, 0x21, 0x00


	//----- nvinfo : EIATTR_KPARAM_INFO
	.align		4
.L_223:
        /*0038*/ 	.byte	0x04, 0x17
        /*003a*/ 	.short	(.L_225 - .L_224)
.L_224:
        /*003c*/ 	.word	0x00000000
        /*0040*/ 	.short	0x0002
        /*0042*/ 	.short	0x0010
        /*0044*/ 	.byte	0x00, 0xf5, 0x21, 0x00


	//----- nvinfo : EIATTR_KPARAM_INFO
	.align		4
.L_225:
        /*0048*/ 	.byte	0x04, 0x17
        /*004a*/ 	.short	(.L_227 - .L_226)
.L_226:
        /*004c*/ 	.word	0x00000000
        /*0050*/ 	.short	0x0001
        /*0052*/ 	.short	0x0008
        /*0054*/ 	.byte	0x00, 0xf5, 0x21, 0x00


	//----- nvinfo : EIATTR_KPARAM_INFO
	.align		4
.L_227:
        /*0058*/ 	.byte	0x04, 0x17
        /*005a*/ 	.short	(.L_229 - .L_228)
.L_228:
        /*005c*/ 	.word	0x00000000
        /*0060*/ 	.short	0x0000
        /*0062*/ 	.short	0x0000
        /*0064*/ 	.byte	0x00, 0xf5, 0x21, 0x00


	//----- nvinfo : EIATTR_SPARSE_MMA_MASK
	.align		4
.L_229:
        /*0068*/ 	.byte	0x03, 0x50
        /*006a*/ 	.short	0x0000


	//----- nvinfo : EIATTR_MAXREG_COUNT
	.align		4
        /*006c*/ 	.byte	0x03, 0x1b
        /*006e*/ 	.short	0x00ff


	//----- nvinfo : EIATTR_MERCURY_ISA_VERSION
	.align		4
        /*0070*/ 	.byte	0x03, 0x5f
        /*0072*/ 	.short	0x0101


	//----- nvinfo : EIATTR_VRC_CTA_INIT_COUNT
	.align		4
        /*0074*/ 	.byte	0x02, 0x4a
	.zero		1
	.zero		1


	//----- nvinfo : EIATTR_EXIT_INSTR_OFFSETS
	.align		4
        /*0078*/ 	.byte	0x04, 0x1c
        /*007a*/ 	.short	(.L_231 - .L_230)


	//   ....[0]....
.L_230:
        /*007c*/ 	.word	0x000000e0


	//   ....[1]....
        /*0080*/ 	.word	0x00000560


	//----- nvinfo : EIATTR_CRS_STACK_SIZE
	.align		4
.L_231:
        /*0084*/ 	.byte	0x04, 0x1e
        /*0086*/ 	.short	(.L_233 - .L_232)
.L_232:
        /*0088*/ 	.word	0x00000000


	//----- nvinfo : EIATTR_CBANK_PARAM_SIZE
	.align		4
.L_233:
        /*008c*/ 	.byte	0x03, 0x19
        /*008e*/ 	.short	0x0030


	//----- nvinfo : EIATTR_PARAM_CBANK
	.align		4
        /*0090*/ 	.byte	0x04, 0x0a
        /*0092*/ 	.short	(.L_235 - .L_234)
	.align		4
.L_234:
        /*0094*/ 	.word	index@(.nv.constant0._ZN36_GLOBAL__N__f1ff9b21_4_k_cu_26dd954b32kvtc_gather_mean_subtract_kernelIfEEvPKPKT_PKfPfmmm)
        /*0098*/ 	.short	0x0380
        /*009a*/ 	.short	0x0030


	//----- nvinfo : EIATTR_SW_WAR
	.align		4
.L_235:
        /*009c*/ 	.byte	0x04, 0x36
        /*009e*/ 	.short	(.L_237 - .L_236)
.L_236:
        /*00a0*/ 	.word	0x00000008
.L_237:


//--------------------- .nv.info._ZN36_GLOBAL__N__f1ff9b21_4_k_cu_26dd954b32kvtc_gather_mean_subtract_kernelI13__nv_bfloat16EEvPKPKT_PKfPfmmm --------------------------
	.section	.nv.info._ZN36_GLOBAL__N__f1ff9b21_4_k_cu_26dd954b32kvtc_gather_mean_subtract_kernelI13__nv_bfloat16EEvPKPKT_PKfPfmmm,"",@"SHT_CUDA_INFO"
	.sectionflags	@""
	.align	4


	//----- nvinfo : EIATTR_CUDA_API_VERSION
	.align		4
        /*0000*/ 	.byte	0x04, 0x37
        /*0002*/ 	.short	(.L_239 - .L_238)
.L_238:
        /*0004*/ 	.word	0x00000082


	//----- nvinfo : EIATTR_KPARAM_INFO
	.align		4
.L_239:
        /*0008*/ 	.byte	0x04, 0x17
        /*000a*/ 	.short	(.L_241 - .L_240)
.L_240:
        /*000c*/ 	.word	0x00000000
        /*0010*/ 	.short	0x0005
        /*0012*/ 	.short	0x0028
        /*0014*/ 	.byte	0x00, 0xf0, 0x21, 0x00


	//----- nvinfo : EIATTR_KPARAM_INFO
	.align		4
.L_241:
        /*0018*/ 	.byte	0x04, 0x17
        /*001a*/ 	.short	(.L_243 - .L_242)
.L_242:
        /*001c*/ 	.word	0x00000000
        /*0020*/ 	.short	0x0004
        /*0022*/ 	.short	0x0020
        /*0024*/ 	.byte	0x00, 0xf0, 0x21, 0x00


	//----- nvinfo : EIATTR_KPARAM_INFO
	.align		4
.L_243:
        /*0028*/ 	.byte	0x04, 0x17
        /*002a*/ 	.short	(.L_245 - .L_244)
.L_244:
        /*002c*/ 	.word	0x00000000
        /*0030*/ 	.short	0x0003
        /*0032*/ 	.short	0x0018
        /*0034*/ 	.byte	0x00, 0xf0, 0x21, 0x00


	//----- nvinfo : EIATTR_KPARAM_INFO
	.align		4
.L_245:
        /*0038*/ 	.byte	0x04, 0x17
        /*003a*/ 	.short	(.L_247 - .L_246)
.L_246:
        /*003c*/ 	.word	0x00000000
        /*0040*/ 	.short	0x0002
        /*0042*/ 	.short	0x0010
        /*0044*/ 	.byte	0x00, 0xf5, 0x21, 0x00


	//----- nvinfo : EIATTR_KPARAM_INFO
	.align		4
.L_247:
        /*0048*/ 	.byte	0x04, 0x17
        /*004a*/ 	.short	(.L_249 - .L_248)
.L_248:
        /*004c*/ 	.word	0x00000000
        /*0050*/ 	.short	0x0001
        /*0052*/ 	.short	0x0008
        /*0054*/ 	.byte	0x00, 0xf5, 0x21, 0x00


	//----- nvinfo : EIATTR_KPARAM_INFO
	.align		4
.L_249:
        /*0058*/ 	.byte	0x04, 0x17
        /*005a*/ 	.short	(.L_251 - .L_250)
.L_250:
        /*005c*/ 	.word	0x00000000
        /*0060*/ 	.short	0x0000
        /*0062*/ 	.short	0x0000
        /*0064*/ 	.byte	0x00, 0xf5, 0x21, 0x00


	//----- nvinfo : EIATTR_SPARSE_MMA_MASK
	.align		4
.L_251:
        /*0068*/ 	.byte	0x03, 0x50
        /*006a*/ 	.short	0x0000


	//----- nvinfo : EIATTR_MAXREG_COUNT
	.align		4
        /*006c*/ 	.byte	0x03, 0x1b
        /*006e*/ 	.short	0x00ff


	//----- nvinfo : EIATTR_MERCURY_ISA_VERSION
	.align		4
        /*0070*/ 	.byte	0x03, 0x5f
        /*0072*/ 	.short	0x0101


	//----- nvinfo : EIATTR_VRC_CTA_INIT_COUNT
	.align		4
        /*0074*/ 	.byte	0x02, 0x4a
	.zero		1
	.zero		1


	//----- nvinfo : EIATTR_EXIT_INSTR_OFFSETS
	.align		4
        /*0078*/ 	.byte	0x04, 0x1c
        /*007a*/ 	.short	(.L_253 - .L_252)


	//   ....[0]....
.L_252:
        /*007c*/ 	.word	0x000000e0


	//   ....[1]....
        /*0080*/ 	.word	0x00000550


	//----- nvinfo : EIATTR_CRS_STACK_SIZE
	.align		4
.L_253:
        /*0084*/ 	.byte	0x04, 0x1e
        /*0086*/ 	.short	(.L_255 - .L_254)
.L_254:
        /*0088*/ 	.word	0x00000000


	//----- nvinfo : EIATTR_CBANK_PARAM_SIZE
	.align		4
.L_255:
        /*008c*/ 	.byte	0x03, 0x19
        /*008e*/ 	.short	0x0030


	//----- nvinfo : EIATTR_PARAM_CBANK
	.align		4
        /*0090*/ 	.byte	0x04, 0x0a
        /*0092*/ 	.short	(.L_257 - .L_256)
	.align		4
.L_256:
        /*0094*/ 	.word	index@(.nv.constant0._ZN36_GLOBAL__N__f1ff9b21_4_k_cu_26dd954b32kvtc_gather_mean_subtract_kernelI13__nv_bfloat16EEvPKPKT_PKfPfmmm)
        /*0098*/ 	.short	0x0380
        /*009a*/ 	.short	0x0030


	//----- nvinfo : EIATTR_SW_WAR
	.align		4
.L_257:
        /*009c*/ 	.byte	0x04, 0x36
        /*009e*/ 	.short	(.L_259 - .L_258)
.L_258:
        /*00a0*/ 	.word	0x00000008
.L_259:


//--------------------- .nv.info._ZN36_GLOBAL__N__f1ff9b21_4_k_cu_26dd954b32kvtc_gather_mean_subtract_kernelI6__halfEEvPKPKT_PKfPfmmm --------------------------
	.section	.nv.info._ZN36_GLOBAL__N__f1ff9b21_4_k_cu_26dd954b32kvtc_gather_mean_subtract_kernelI6__halfEEvPKPKT_PKfPfmmm,"",@"SHT_CUDA_INFO"
	.sectionflags	@""
	.align	4


	//----- nvinfo : EIATTR_CUDA_API_VERSION
	.align		4
        /*0000*/ 	.byte	0x04, 0x37
        /*0002*/ 	.short	(.L_261 - .L_260)
.L_260:
        /*0004*/ 	.word	0x00000082


	//----- nvinfo : EIATTR_KPARAM_INFO
	.align		4
.L_261:
        /*0008*/ 	.byte	0x04, 0x17
        /*000a*/ 	.short	(.L_263 - .L_262)
.L_262:
        /*000c*/ 	.word	0x00000000
        /*0010*/ 	.short	0x0005
        /*0012*/ 	.short	0x0028
        /*0014*/ 	.byte	0x00, 0xf0, 0x21, 0x00


	//----- nvinfo : EIATTR_KPARAM_INFO
	.align		4
.L_263:
        /*0018*/ 	.byte	0x04, 0x17
        /*001a*/ 	.short	(.L_265 - .L_264)
.L_264:
        /*001c*/ 	.word	0x00000000
        /*0020*/ 	.short	0x0004
        /*0022*/ 	.short	0x0020
        /*0024*/ 	.byte	0x00, 0xf0, 0x21, 0x00


	//----- nvinfo : EIATTR_KPARAM_INFO
	.align		4
.L_265:
        /*0028*/ 	.byte	0x04, 0x17
        /*002a*/ 	.short	(.L_267 - .L_266)
.L_266:
        /*002c*/ 	.word	0x00000000
        /*0030*/ 	.short	0x0003
        /*0032*/ 	.short	0x0018
        /*0034*/ 	.byte	0x00, 0xf0, 0x21, 0x00


	//----- nvinfo : EIATTR_KPARAM_INFO
	.align		4
.L_267:
        /*0038*/ 	.byte	0x04, 0x17
        /*003a*/ 	.short	(.L_269 - .L_268)
.L_268:
        /*003c*/ 	.word	0x00000000
        /*0040*/ 	.short	0x0002
        /*0042*/ 	.short	0x0010
        /*0044*/ 	.byte	0x00, 0xf5, 0x21, 0x00


	//----- nvinfo : EIATTR_KPARAM_INFO
	.align		4
.L_269:
        /*0048*/ 	.byte	0x04, 0x17
        /*004a*/ 	.short	(.L_271 - .L_270)
.L_270:
        /*004c*/ 	.word	0x00000000
        /*0050*/ 	.short	0x0001
        /*0052*/ 	.short	0x0008
        /*0054*/ 	.byte	0x00, 0xf5, 0x21, 0x00


	//----- nvinfo : EIATTR_KPARAM_INFO
	.align		4
.L_271:
        /*0058*/ 	.byte	0x04, 0x17
        /*005a*/ 	.short	(.L_273 - .L_272)
.L_272:
        /*005c*/ 	.word	0x00000000
        /*0060*/ 	.short	0x0000
        /*0062*/ 	.short	0x0000
        /*0064*/ 	.byte	0x00, 0xf5, 0x21, 0x00


	//----- nvinfo : EIATTR_SPARSE_MMA_MASK
	.align		4
.L_273:
        /*0068*/ 	.byte	0x03, 0x50
        /*006a*/ 	.short	0x0000


	//----- nvinfo : EIATTR_MAXREG_COUNT
	.align		4
        /*006c*/ 	.byte	0x03, 0x1b
        /*006e*/ 	.short	0x00ff


	//----- nvinfo : EIATTR_MERCURY_ISA_VERSION
	.align		4
        /*0070*/ 	.byte	0x03, 0x5f
        /*0072*/ 	.short	0x0101


	//----- nvinfo : EIATTR_VRC_CTA_INIT_COUNT
	.align		4
        /*0074*/ 	.byte	0x02, 0x4a
	.zero		1
	.zero		1


	//----- nvinfo : EIATTR_EXIT_INSTR_OFFSETS
	.align		4
        /*0078*/ 	.byte	0x04, 0x1c
        /*007a*/ 	.short	(.L_275 - .L_274)


	//   ....[0]....
.L_274:
        /*007c*/ 	.word	0x000000e0


	//   ....[1]....
        /*0080*/ 	.word	0x00000550


	//----- nvinfo : EIATTR_CRS_STACK_SIZE
	.align		4
.L_275:
        /*0084*/ 	.byte	0x04, 0x1e
        /*0086*/ 	.short	(.L_277 - .L_276)
.L_276:
        /*0088*/ 	.word	0x00000000


	//----- nvinfo : EIATTR_CBANK_PARAM_SIZE
	.align		4
.L_277:
        /*008c*/ 	.byte	0x03, 0x19
        /*008e*/ 	.short	0x0030


	//----- nvinfo : EIATTR_PARAM_CBANK
	.align		4
        /*0090*/ 	.byte	0x04, 0x0a
        /*0092*/ 	.short	(.L_279 - .L_278)
	.align		4
.L_278:
        /*0094*/ 	.word	index@(.nv.constant0._ZN36_GLOBAL__N__f1ff9b21_4_k_cu_26dd954b32kvtc_gather_mean_subtract_kernelI6__halfEEvPKPKT_PKfPfmmm)
        /*0098*/ 	.short	0x0380
        /*009a*/ 	.short	0x0030


	//----- nvinfo : EIATTR_SW_WAR
	.align		4
.L_279:
        /*009c*/ 	.byte	0x04, 0x36
        /*009e*/ 	.short	(.L_281 - .L_280)
.L_280:
        /*00a0*/ 	.word	0x00000008
.L_281:


//--------------------- .nv.info._ZN36_GLOBAL__N__f1ff9b21_4_k_cu_26dd954b27kvtc_dequantize_intx_kernelEPKhPKfS3_Pfmmmmi --------------------------
	.section	.nv.info._ZN36_GLOBAL__N__f1ff9b21_4_k_cu_26dd954b27kvtc_dequantize_intx_kernelEPKhPKfS3_Pfmmmmi,"",@"SHT_CUDA_INFO"
	.sectionflags	@""
	.align	4


	//----- nvinfo : EIATTR_CUDA_API_VERSION
	.align		4
        /*0000*/ 	.byte	0x04, 0x37
        /*0002*/ 	.short	(.L_283 - .L_282)
.L_282:
        /*0004*/ 	.word	0x00000082


	//----- nvinfo : EIATTR_KPARAM_INFO
	.align		4
.L_283:
        /*0008*/ 	.byte	0x04, 0x17
        /*000a*/ 	.short	(.L_285 - .L_284)
.L_284:
        /*000c*/ 	.word	0x00000000
        /*0010*/ 	.short	0x0008
        /*0012*/ 	.short	0x0040
        /*0014*/ 	.byte	0x00, 0xf0, 0x11, 0x00


	//----- nvinfo : EIATTR_KPARAM_INFO
	.align		4
.L_285:
        /*0018*/ 	.byte	0x04, 0x17
        /*001a*/ 	.short	(.L_287 - .L_286)
.L_286:
        /*001c*/ 	.word	0x00000000
        /*0020*/ 	.short	0x0007
        /*0022*/ 	.short	0x0038
        /*0024*/ 	.byte	0x00, 0xf0, 0x21, 0x00


	//----- nvinfo : EIATTR_KPARAM_INFO
	.align		4
.L_287:
        /*0028*/ 	.byte	0x04, 0x17
        /*002a*/ 	.short	(.L_289 - .L_288)
.L_288:
        /*002c*/ 	.word	0x00000000
        /*0030*/ 	.short	0x0006
        /*0032*/ 	.short	0x0030
        /*0034*/ 	.byte	0x00, 0xf0, 0x21, 0x00


	//----- nvinfo : EIATTR_KPARAM_INFO
	.align		4
.L_289:
        /*0038*/ 	.byte	0x04, 0x17
        /*003a*/ 	.short	(.L_291 - .L_290)
.L_290:
        /*003c*/ 	.word	0x00000000
        /*0040*/ 	.short	0x0005
        /*0042*/ 	.short	0x0028
        /*0044*/ 	.byte	0x00, 0xf0, 0x21, 0x00


	//----- nvinfo : EIATTR_KPARAM_INFO
	.align		4
.L_291:
        /*0048*/ 	.byte	0x04, 0x17
        /*004a*/ 	.short	(.L_293 - .L_292)
.L_292:
        /*004c*/ 	.word	0x00000000
        /*0050*/ 	.short	0x0004
        /*0052*/ 	.short	0x0020
        /*0054*/ 	.byte	0x00, 0xf0, 0x21, 0x00


	//----- nvinfo : EIATTR_KPARAM_INFO
	.align		4
.L_293:
        /*0058*/ 	.byte	0x04, 0x17
        /*005a*/ 	.short	(.L_295 - .L_294)
.L_294:
        /*005c*/ 	.word	0x00000000
        /*0060*/ 	.short	0x0003
        /*0062*/ 	.short	0x0018
        /*0064*/ 	.byte	0x00, 0xf5, 0x21, 0x00


	//----- nvinfo : EIATTR_KPARAM_INFO
	.align		4
.L_295:
        /*0068*/ 	.byte	0x04, 0x17
        /*006a*/ 	.short	(.L_297 - .L_296)
.L_296:
        /*006c*/ 	.word	0x00000000
        /*0070*/ 	.short	0x0002
        /*0072*/ 	.short	0x0010
        /*0074*/ 	.byte	0x00, 0xf5, 0x21, 0x00


	//----- nvinfo : EIATTR_KPARAM_INFO
	.align		4
.L_297:
        /*0078*/ 	.byte	0x04, 0x17
        /*007a*/ 	.short	(.L_299 - .L_298)
.L_298:
        /*007c*/ 	.word	0x00000000
        /*0080*/ 	.short	0x0001
        /*0082*/ 	.short	0x0008
        /*0084*/ 	.byte	0x00, 0xf5, 0x21, 0x00


	//----- nvinfo : EIATTR_KPARAM_INFO
	.align		4
.L_299:
        /*0088*/ 	.byte	0x04, 0x17
        /*008a*/ 	.short	(.L_301 - .L_300)
.L_300:
        /*008c*/ 	.word	0x00000000
        /*0090*/ 	.short	0x0000
        /*0092*/ 	.short	0x0000
        /*0094*/ 	.byte	0x00, 0xf5, 0x21, 0x00


	//----- nvinfo : EIATTR_SPARSE_MMA_MASK
	.align		4
.L_301:
        /*0098*/ 	.byte	0x03, 0x50
        /*009a*/ 	.short	0x0000


	//----- nvinfo : EIATTR_MAXREG_COUNT
	.align		4
        /*009c*/ 	.byte	0x03, 0x1b
        /*009e*/ 	.short	0x00ff


	//----- nvinfo : EIATTR_MERCURY_ISA_VERSION
	.align		4
        /*00a0*/ 	.byte	0x03, 0x5f
        /*00a2*/ 	.short	0x0101


	//----- nvinfo : EIATTR_VRC_CTA_INIT_COUNT
	.align		4
        /*00a4*/ 	.byte	0x02, 0x4a
	.zero		1
	.zero		1


	//----- nvinfo : EIATTR_EXIT_INSTR_OFFSETS
	.align		4
        /*00a8*/ 	.byte	0x04, 0x1c
        /*00aa*/ 	.short	(.L_303 - .L_302)


	//   ....[0]....
.L_302:
        /*00ac*/ 	.word	0x00000520


	//   ....[1]....
        /*00b0*/ 	.word	0x00000580


	//   ....[2]....
        /*00b4*/ 	.word	0x00000d40


	//----- nvinfo : EIATTR_CRS_STACK_SIZE
	.align		4
.L_303:
        /*00b8*/ 	.byte	0x04, 0x1e
        /*00ba*/ 	.short	(.L_305 - .L_304)
.L_304:
        /*00bc*/ 	.word	0x00000000


	//----- nvinfo : EIATTR_CBANK_PARAM_SIZE
	.align		4
.L_305:
        /*00c0*/ 	.byte	0x03, 0x19
        /*00c2*/ 	.short	0x0044


	//----- nvinfo : EIATTR_PARAM_CBANK
	.align		4
        /*00c4*/ 	.byte	0x04, 0x0a
        /*00c6*/ 	.short	(.L_307 - .L_306)
	.align		4
.L_306:
        /*00c8*/ 	.word	index@(.nv.constant0._ZN36_GLOBAL__N__f1ff9b21_4_k_cu_26dd954b27kvtc_dequantize_intx_kernelEPKhPKfS3_Pfmmmmi)
        /*00cc*/ 	.short	0x0380
        /*00ce*/ 	.short	0x0044


	//----- nvinfo : EIATTR_SW_WAR
	.align		4
.L_307:
        /*00d0*/ 	.byte	0x04, 0x36
        /*00d2*/ 	.short	(.L_309 - .L_308)
.L_308:
        /*00d4*/ 	.word	0x00000008
.L_309:


//--------------------- .nv.info._ZN36_GLOBAL__N__f1ff9b21_4_k_cu_26dd954b25kvtc_quantize_intx_kernelEPKfS1_S1_Phmmmmi --------------------------
	.section	.nv.info._ZN36_GLOBAL__N__f1ff9b21_4_k_cu_26dd954b25kvtc_quantize_intx_kernelEPKfS1_S1_Phmmmmi,"",@"SHT_CUDA_INFO"
	.sectionflags	@""
	.align	4


	//----- nvinfo : EIATTR_CUDA_API_VERSION
	.align		4
        /*0000*/ 	.byte	0x04, 0x37
        /*0002*/ 	.short	(.L_311 - .L_310)
.L_310:
        /*0004*/ 	.word	0x00000082


	//----- nvinfo : EIATTR_KPARAM_INFO
	.align		4
.L_311:
        /*0008*/ 	.byte	0x04, 0x17
        /*000a*/ 	.short	(.L_313 - .L_312)
.L_312:
        /*000c*/ 	.word	0x00000000
        /*0010*/ 	.short	0x0008
        /*0012*/ 	.short	0x0040
        /*0014*/ 	.byte	0x00, 0xf0, 0x11, 0x00


	//----- nvinfo : EIATTR_KPARAM_INFO
	.align		4
.L_313:
        /*0018*/ 	.byte	0x04, 0x17
        /*001a*/ 	.short	(.L_315 - .L_314)
.L_314:
        /*001c*/ 	.word	0x00000000
        /*0020*/ 	.short	0x0007
        /*0022*/ 	.short	0x0038
        /*0024*/ 	.byte	0x00, 0xf0, 0x21, 0x00


	//----- nvinfo : EIATTR_KPARAM_INFO
	.align		4
.L_315:
        /*0028*/ 	.byte	0x04, 0x17
        /*002a*/ 	.short	(.L_317 - .L_316)
.L_316:
        /*002c*/ 	.word	0x00000000
        /*0030*/ 	.short	0x0006
        /*0032*/ 	.short	0x0030
        /*0034*/ 	.byte	0x00, 0xf0, 0x21, 0x00


	//----- nvinfo : EIATTR_KPARAM_INFO
	.align		4
.L_317:
        /*0038*/ 	.byte	0x04, 0x17
        /*003a*/ 	.short	(.L_319 - .L_318)
.L_318:
        /*003c*/ 	.word	0x00000000
        /*0040*/ 	.short	0x0005
        /*0042*/ 	.short	0x0028
        /*0044*/ 	.byte	0x00, 0xf0, 0x21, 0x00


	//----- nvinfo : EIATTR_KPARAM_INFO
	.align		4
.L_319:
        /*0048*/ 	.byte	0x04, 0x17
        /*004a*/ 	.short	(.L_321 - .L_320)
.L_320:
        /*004c*/ 	.word	0x00000000
        /*0050*/ 	.short	0x0004
        /*0052*/ 	.short	0x0020
        /*0054*/ 	.byte	0x00, 0xf0, 0x21, 0x00


	//----- nvinfo : EIATTR_KPARAM_INFO
	.align		4
.L_321:
        /*0058*/ 	.byte	0x04, 0x17
        /*005a*/ 	.short	(.L_323 - .L_322)
.L_322:
        /*005c*/ 	.word	0x00000000
        /*0060*/ 	.short	0x0003
        /*0062*/ 	.short	0x0018
        /*0064*/ 	.byte	0x00, 0xf5, 0x21, 0x00


	//----- nvinfo : EIATTR_KPARAM_INFO
	.align		4
.L_323:
        /*0068*/ 	.byte	0x04, 0x17
        /*006a*/ 	.short	(.L_325 - .L_324)
.L_324:
        /*006c*/ 	.word	0x00000000
        /*0070*/ 	.short	0x0002
        /*0072*/ 	.short	0x0010
        /*0074*/ 	.byte	0x00, 0xf5, 0x21, 0x00


	//----- nvinfo : EIATTR_KPARAM_INFO
	.align		4
.L_325:
        /*0078*/ 	.byte	0x04, 0x17
        /*007a*/ 	.short	(.L_327 - .L_326)
.L_326:
        /*007c*/ 	.word	0x00000000
        /*0080*/ 	.short	0x0001
        /*0082*/ 	.short	0x0008
        /*0084*/ 	.byte	0x00, 0xf5, 0x21, 0x00


	//----- nvinfo : EIATTR_KPARAM_INFO
	.align		4
.L_327:
        /*0088*/ 	.byte	0x04, 0x17
        /*008a*/ 	.short	(.L_329 - .L_328)
.L_328:
        /*008c*/ 	.word	0x00000000
        /*0090*/ 	.short	0x0000
        /*0092*/ 	.short	0x0000
        /*0094*/ 	.byte	0x00, 0xf5, 0x21, 0x00


	//----- nvinfo : EIATTR_SPARSE_MMA_MASK
	.align		4
.L_329:
        /*0098*/ 	.byte	0x03, 0x50
        /*009a*/ 	.short	0x0000


	//----- nvinfo : EIATTR_MAXREG_COUNT
	.align		4
        /*009c*/ 	.byte	0x03, 0x1b
        /*009e*/ 	.short	0x00ff


	//----- nvinfo : EIATTR_MERCURY_ISA_VERSION
	.align		4
        /*00a0*/ 	.byte	0x03, 0x5f
        /*00a2*/ 	.short	0x0101


	//----- nvinfo : EIATTR_VRC_CTA_INIT_COUNT
	.align		4
        /*00a4*/ 	.byte	0x02, 0x4a
	.zero		1
	.zero		1


	//----- nvinfo : EIATTR_EXIT_INSTR_OFFSETS
	.align		4
        /*00a8*/ 	.byte	0x04, 0x1c
        /*00aa*/ 	.short	(.L_331 - .L_330)


	//   ....[0]....
.L_330:
        /*00ac*/ 	.word	0x00000520


	//   ....[1]....
        /*00b0*/ 	.word	0x00000620


	//   ....[2]....
        /*00b4*/ 	.word	0x00000e30


	//----- nvinfo : EIATTR_CRS_STACK_SIZE
	.align		4
.L_331:
        /*00b8*/ 	.byte	0x04, 0x1e
        /*00ba*/ 	.short	(.L_333 - .L_332)
.L_332:
        /*00bc*/ 	.word	0x00000000


	//----- nvinfo : EIATTR_CBANK_PARAM_SIZE
	.align		4
.L_333:
        /*00c0*/ 	.byte	0x03, 0x19
        /*00c2*/ 	.short	0x0044


	//----- nvinfo : EIATTR_PARAM_CBANK
	.align		4
        /*00c4*/ 	.byte	0x04, 0x0a
        /*00c6*/ 	.short	(.L_335 - .L_334)
	.align		4
.L_334:
        /*00c8*/ 	.word	index@(.nv.constant0._ZN36_GLOBAL__N__f1ff9b21_4_k_cu_26dd954b25kvtc_quantize_intx_kernelEPKfS1_S1_Phmmmmi)
        /*00cc*/ 	.short	0x0380
        /*00ce*/ 	.short	0x0044


	//----- nvinfo : EIATTR_SW_WAR
	.align		4
.L_335:
        /*00d0*/ 	.byte	0x04, 0x36
        /*00d2*/ 	.short	(.L_337 - .L_336)
.L_336:
        /*00d4*/ 	.word	0x00000008
.L_337:


//--------------------- .nv.info._ZN36_GLOBAL__N__f1ff9b21_4_k_cu_26dd954b25kvtc_minmax_reduce_kernelEPKfPfS2_mmmm --------------------------
	.section	.nv.info._ZN36_GLOBAL__N__f1ff9b21_4_k_cu_26dd954b25kvtc_minmax_reduce_kernelEPKfPfS2_mmmm,"",@"SHT_CUDA_INFO"
	.sectionflags	@""
	.align	4


	//----- nvinfo : EIATTR_CUDA_API_VERSION
	.align		4
        /*0000*/ 	.byte	0x04, 0x37
        /*0002*/ 	.short	(.L_339 - .L_338)
.L_338:
        /*0004*/ 	.word	0x00000082


	//----- nvinfo : EIATTR_KPARAM_INFO
	.align		4
.L_339:
        /*0008*/ 	.byte	0x04, 0x17
        /*000a*/ 	.short	(.L_341 - .L_340)
.L_340:
        /*000c*/ 	.word	0x00000000
        /*0010*/ 	.short	0x0006
        /*0012*/ 	.short	0x0030
        /*0014*/ 	.byte	0x00, 0xf0, 0x21, 0x00


	//----- nvinfo : EIATTR_KPARAM_INFO
	.align		4
.L_341:
        /*0018*/ 	.byte	0x04, 0x17
        /*001a*/ 	.short	(.L_343 - .L_342)
.L_342:
        /*001c*/ 	.word	0x00000000
        /*0020*/ 	.short	0x0005
        /*0022*/ 	.short	0x0028
        /*0024*/ 	.byte	0x00, 0xf0, 0x21, 0x00


	//----- nvinfo : EIATTR_KPARAM_INFO
	.align		4
.L_343:
        /*0028*/ 	.byte	0x04, 0x17
        /*002a*/ 	.short	(.L_345 - .L_344)
.L_344:
        /*002c*/ 	.word	0x00000000
        /*0030*/ 	.short	0x0004
        /*0032*/ 	.short	0x0020
        /*0034*/ 	.byte	0x00, 0xf0, 0x21, 0x00


	//----- nvinfo : EIATTR_KPARAM_INFO
	.align		4
.L_345:
        /*0038*/ 	.byte	0x04, 0x17
        /*003a*/ 	.short	(.L_347 - .L_346)
.L_346:
        /*003c*/ 	.word	0x00000000
        /*0040*/ 	.short	0x0003
        /*0042*/ 	.short	0x0018
        /*0044*/ 	.byte	0x00, 0xf0, 0x21, 0x00


	//----- nvinfo : EIATTR_KPARAM_INFO
	.align		4
.L_347:
        /*0048*/ 	.byte	0x04, 0x17
        /*004a*/ 	.short	(.L_349 - .L_348)
.L_348:
        /*004c*/ 	.word	0x00000000
        /*0050*/ 	.short	0x0002
        /*0052*/ 	.short	0x0010
        /*0054*/ 	.byte	0x00, 0xf5, 0x21, 0x00


	//----- nvinfo : EIATTR_KPARAM_INFO
	.align		4
.L_349:
        /*0058*/ 	.byte	0x04, 0x17
        /*005a*/ 	.short	(.L_351 - .L_350)
.L_350:
        /*005c*/ 	.word	0x00000000
        /*0060*/ 	.short	0x0001
        /*0062*/ 	.short	0x0008
        /*0064*/ 	.byte	0x00, 0xf5, 0x21, 0x00


	//----- nvinfo : EIATTR_KPARAM_INFO
	.align		4
.L_351:
        /*0068*/ 	.byte	0x04, 0x17
        /*006a*/ 	.short	(.L_353 - .L_352)
.L_352:
        /*006c*/ 	.word	0x00000000
        /*0070*/ 	.short	0x0000
        /*0072*/ 	.short	0x0000
        /*0074*/ 	.byte	0x00, 0xf5, 0x21, 0x00


	//----- nvinfo : EIATTR_SPARSE_MMA_MASK
	.align		4
.L_353:
        /*0078*/ 	.byte	0x03, 0x50
        /*007a*/ 	.short	0x0000


	//----- nvinfo : EIATTR_MAXREG_COUNT
	.align		4
        /*007c*/ 	.byte	0x03, 0x1b
        /*007e*/ 	.short	0x00ff


	//----- nvinfo : EIATTR_NUM_BARRIERS
	.align		4
        /*0080*/ 	.byte	0x02, 0x4c
        /*0082*/ 	.byte	0x01
	.zero		1


	//----- nvinfo : EIATTR_MERCURY_ISA_VERSION
	.align		4
        /*0084*/ 	.byte	0x03, 0x5f
        /*0086*/ 	.short	0x0101


	//----- nvinfo : EIATTR_VRC_CTA_INIT_COUNT
	.align		4
        /*0088*/ 	.byte	0x02, 0x4a
	.zero		1
	.zero		1


	//----- nvinfo : EIATTR_EXIT_INSTR_OFFSETS
	.align		4
        /*008c*/ 	.byte	0x04, 0x1c
        /*008e*/ 	.short	(.L_355 - .L_354)


	//   ....[0]....
.L_354:
        /*0090*/ 	.word	0x00000050


	//   ....[1]....
        /*0094*/ 	.word	0x00000480


	//   ....[2]....
        /*0098*/ 	.word	0x000005c0


	//----- nvinfo : EIATTR_CRS_STACK_SIZE
	.align		4
.L_355:
        /*009c*/ 	.byte	0x04, 0x1e
        /*009e*/ 	.short	(.L_357 - .L_356)
.L_356:
        /*00a0*/ 	.word	0x00000000


	//----- nvinfo : EIATTR_CBANK_PARAM_SIZE
	.align		4
.L_357:
        /*00a4*/ 	.byte	0x03, 0x19
        /*00a6*/ 	.short	0x0038


	//----- nvinfo : EIATTR_PARAM_CBANK
	.align		4
        /*00a8*/ 	.byte	0x04, 0x0a
        /*00aa*/ 	.short	(.L_359 - .L_358)
	.align		4
.L_358:
        /*00ac*/ 	.word	index@(.nv.constant0._ZN36_GLOBAL__N__f1ff9b21_4_k_cu_26dd954b25kvtc_minmax_reduce_kernelEPKfPfS2_mmmm)
        /*00b0*/ 	.short	0x0380
        /*00b2*/ 	.short	0x0038


	//----- nvinfo : EIATTR_SW_WAR
	.align		4
.L_359:
        /*00b4*/ 	.byte	0x04, 0x36
        /*00b6*/ 	.short	(.L_361 - .L_360)
.L_360:
        /*00b8*/ 	.word	0x00000008
.L_361:


//--------------------- .nv.info._ZN36_GLOBAL__N__f1ff9b21_4_k_cu_26dd954b26kvtc_dequantize_fp8_kernelEPKhPfmmmm --------------------------
	.section	.nv.info._ZN36_GLOBAL__N__f1ff9b21_4_k_cu_26dd954b26kvtc_dequantize_fp8_kernelEPKhPfmmmm,"",@"SHT_CUDA_INFO"
	.sectionflags	@""
	.align	4


	//----- nvinfo : EIATTR_CUDA_API_VERSION
	.align		4
        /*0000*/ 	.byte	0x04, 0x37
        /*0002*/ 	.short	(.L_363 - .L_362)
.L_362:
        /*0004*/ 	.word	0x00000082


	//----- nvinfo : EIATTR_KPARAM_INFO
	.align		4
.L_363:
        /*0008*/ 	.byte	0x04, 0x17
        /*000a*/ 	.short	(.L_365 - .L_364)
.L_364:
        /*000c*/ 	.word	0x00000000
        /*0010*/ 	.short	0x0005
        /*0012*/ 	.short	0x0028
        /*0014*/ 	.byte	0x00, 0xf0, 0x21, 0x00


	//----- nvinfo : EIATTR_KPARAM_INFO
	.align		4
.L_365:
        /*0018*/ 	.byte	0x04, 0x17
        /*001a*/ 	.short	(.L_367 - .L_366)
.L_366:
        /*001c*/ 	.word	0x00000000
        /*0020*/ 	.short	0x0004
        /*0022*/ 	.short	0x0020
        /*0024*/ 	.byte	0x00, 0xf0, 0x21, 0x00


	//----- nvinfo : EIATTR_KPARAM_INFO
	.align		4
.L_367:
        /*0028*/ 	.byte	0x04, 0x17
        /*002a*/ 	.short	(.L_369 - .L_368)
.L_368:
        /*002c*/ 	.word	0x00000000
        /*0030*/ 	.short	0x0003
        /*0032*/ 	.short	0x0018
        /*0034*/ 	.byte	0x00, 0xf0, 0x21, 0x00


	//----- nvinfo : EIATTR_KPARAM_INFO
	.align		4
.L_369:
        /*0038*/ 	.byte	0x04, 0x17
        /*003a*/ 	.short	(.L_371 - .L_370)
.L_370:
        /*003c*/ 	.word	0x00000000
        /*0040*/ 	.short	0x0002
        /*0042*/ 	.short	0x0010
        /*0044*/ 	.byte	0x00, 0xf0, 0x21, 0x00


	//----- nvinfo : EIATTR_KPARAM_INFO
	.align		4
.L_371:
        /*0048*/ 	.byte	0x04, 0x17
        /*004a*/ 	.short	(.L_373 - .L_372)
.L_372:
        /*004c*/ 	.word	0x00000000
        /*0050*/ 	.short	0x0001
        /*0052*/ 	.short	0x0008
        /*0054*/ 	.byte	0x00, 0xf5, 0x21, 0x00


	//----- nvinfo : EIATTR_KPARAM_INFO
	.align		4
.L_373:
        /*0058*/ 	.byte	0x04, 0x17
        /*005a*/ 	.short	(.L_375 - .L_374)
.L_374:
        /*005c*/ 	.word	0x00000000
        /*0060*/ 	.short	0x0000
        /*0062*/ 	.short	0x0000
        /*0064*/ 	.byte	0x00, 0xf5, 0x21, 0x00


	//----- nvinfo : EIATTR_SPARSE_MMA_MASK
	.align		4
.L_375:
        /*0068*/ 	.byte	0x03, 0x50
        /*006a*/ 	.short	0x0000


	//----- nvinfo : EIATTR_MAXREG_COUNT
	.align		4
        /*006c*/ 	.byte	0x03, 0x1b
        /*006e*/ 	.short	0x00ff


	//----- nvinfo : EIATTR_MERCURY_ISA_VERSION
	.align		4
        /*0070*/ 	.byte	0x03, 0x5f
        /*0072*/ 	.short	0x0101


	//----- nvinfo : EIATTR_VRC_CTA_INIT_COUNT
	.align		4
        /*0074*/ 	.byte	0x02, 0x4a
	.zero		1
	.zero		1


	//----- nvinfo : EIATTR_EXIT_INSTR_OFFSETS
	.align		4
        /*0078*/ 	.byte	0x04, 0x1c
        /*007a*/ 	.short	(.L_377 - .L_376)


	//   ....[0]....
.L_376:
        /*007c*/ 	.word	0x000000e0


	//   ....[1]....
        /*0080*/ 	.word	0x00000550


	//----- nvinfo : EIATTR_CRS_STACK_SIZE
	.align		4
.L_377:
        /*0084*/ 	.byte	0x04, 0x1e
        /*0086*/ 	.short	(.L_379 - .L_378)
.L_378:
        /*0088*/ 	.word	0x00000000


	//----- nvinfo : EIATTR_CBANK_PARAM_SIZE
	.align		4
.L_379:
        /*008c*/ 	.byte	0x03, 0x19
        /*008e*/ 	.short	0x0030


	//----- nvinfo : EIATTR_PARAM_CBANK
	.align		4
        /*0090*/ 	.byte	0x04, 0x0a
        /*0092*/ 	.short	(.L_381 - .L_380)
	.align		4
.L_380:
        /*0094*/ 	.word	index@(.nv.constant0._ZN36_GLOBAL__N__f1ff9b21_4_k_cu_26dd954b26kvtc_dequantize_fp8_kernelEPKhPfmmmm)
        /*0098*/ 	.short	0x0380
        /*009a*/ 	.short	0x0030


	//----- nvinfo : EIATTR_SW_WAR
	.align		4
.L_381:
        /*009c*/ 	.byte	0x04, 0x36
        /*009e*/ 	.short	(.L_383 - .L_382)
.L_382:
        /*00a0*/ 	.word	0x00000008
.L_383:


//--------------------- .nv.info._ZN36_GLOBAL__N__f1ff9b21_4_k_cu_26dd954b24kvtc_quantize_fp8_kernelEPKfPhmmmm --------------------------
	.section	.nv.info._ZN36_GLOBAL__N__f1ff9b21_4_k_cu_26dd954b24kvtc_quantize_fp8_kernelEPKfPhmmmm,"",@"SHT_CUDA_INFO"
	.sectionflags	@""
	.align	4


	//----- nvinfo : EIATTR_CUDA_API_VERSION
	.align		4
        /*0000*/ 	.byte	0x04, 0x37
        /*0002*/ 	.short	(.L_385 - .L_384)
.L_384:
        /*0004*/ 	.word	0x00000082


	//----- nvinfo : EIATTR_KPARAM_INFO
	.align		4
.L_385:
        /*0008*/ 	.byte	0x04, 0x17
        /*000a*/ 	.short	(.L_387 - .L_386)
.L_386:
        /*000c*/ 	.word	0x00000000
        /*0010*/ 	.short	0x0005
        /*0012*/ 	.short	0x0028
        /*0014*/ 	.byte	0x00, 0xf0, 0x21, 0x00


	//----- nvinfo : EIATTR_KPARAM_INFO
	.align		4
.L_387:
        /*0018*/ 	.byte	0x04, 0x17
        /*001a*/ 	.short	(.L_389 - .L_388)
.L_388:
        /*001c*/ 	.word	0x00000000
        /*0020*/ 	.short	0x0004
        /*0022*/ 	.short	0x0020
        /*0024*/ 	.byte	0x00, 0xf0, 0x21, 0x00


	//----- nvinfo : EIATTR_KPARAM_INFO
	.align		4
.L_389:
        /*0028*/ 	.byte	0x04, 0x17
        /*002a*/ 	.short	(.L_391 - .L_390)
.L_390:
        /*002c*/ 	.word	0x00000000
        /*0030*/ 	.short	0x0003
        /*0032*/ 	.short	0x0018
        /*0034*/ 	.byte	0x00, 0xf0, 0x21, 0x00


	//----- nvinfo : EIATTR_KPARAM_INFO
	.align		4
.L_391:
        /*0038*/ 	.byte	0x04, 0x17
        /*003a*/ 	.short	(.L_393 - .L_392)
.L_392:
        /*003c*/ 	.word	0x00000000
        /*0040*/ 	.short	0x0002
        /*0042*/ 	.short	0x0010
        /*0044*/ 	.byte	0x00, 0xf0, 0x21, 0x00


	//----- nvinfo : EIATTR_KPARAM_INFO
	.align		4
.L_393:
        /*0048*/ 	.byte	0x04, 0x17
        /*004a*/ 	.short	(.L_395 - .L_394)
.L_394:
        /*004c*/ 	.word	0x00000000
        /*0050*/ 	.short	0x0001
        /*0052*/ 	.short	0x0008
        /*0054*/ 	.byte	0x00, 0xf5, 0x21, 0x00


	//----- nvinfo : EIATTR_KPARAM_INFO
	.align		4
.L_395:
        /*0058*/ 	.byte	0x04, 0x17
        /*005a*/ 	.short	(.L_397 - .L_396)
.L_396:
        /*005c*/ 	.word	0x00000000
        /*0060*/ 	.short	0x0000
        /*0062*/ 	.short	0x0000
        /*0064*/ 	.byte	0x00, 0xf5, 0x21, 0x00


	//----- nvinfo : EIATTR_SPARSE_MMA_MASK
	.align		4
.L_397:
        /*0068*/ 	.byte	0x03, 0x50
        /*006a*/ 	.short	0x0000


	//----- nvinfo : EIATTR_MAXREG_COUNT
	.align		4
        /*006c*/ 	.byte	0x03, 0x1b
        /*006e*/ 	.short	0x00ff


	//----- nvinfo : EIATTR_MERCURY_ISA_VERSION
	.align		4
        /*0070*/ 	.byte	0x03, 0x5f
        /*0072*/ 	.short	0x0101


	//----- nvinfo : EIATTR_VRC_CTA_INIT_COUNT
	.align		4
        /*0074*/ 	.byte	0x02, 0x4a
	.zero		1
	.zero		1


	//----- nvinfo : EIATTR_EXIT_INSTR_OFFSETS
	.align		4
        /*0078*/ 	.byte	0x04, 0x1c
        /*007a*/ 	.short	(.L_399 - .L_398)


	//   ....[0]....
.L_398:
        /*007c*/ 	.word	0x000000e0


	//   ....[1]....
        /*0080*/ 	.word	0x00000540


	//----- nvinfo : EIATTR_CRS_STACK_SIZE
	.align		4
.L_399:
        /*0084*/ 	.byte	0x04, 0x1e
        /*0086*/ 	.short	(.L_401 - .L_400)
.L_400:
        /*0088*/ 	.word	0x00000000


	//----- nvinfo : EIATTR_CBANK_PARAM_SIZE
	.align		4
.L_401:
        /*008c*/ 	.byte	0x03, 0x19
        /*008e*/ 	.short	0x0030


	//----- nvinfo : EIATTR_PARAM_CBANK
	.align		4
        /*0090*/ 	.byte	0x04, 0x0a
        /*0092*/ 	.short	(.L_403 - .L_402)
	.align		4
.L_402:
        /*0094*/ 	.word	index@(.nv.constant0._ZN36_GLOBAL__N__f1ff9b21_4_k_cu_26dd954b24kvtc_quantize_fp8_kernelEPKfPhmmmm)
        /*0098*/ 	.short	0x0380
        /*009a*/ 	.short	0x0030


	//----- nvinfo : EIATTR_SW_WAR
	.align		4
.L_403:
        /*009c*/ 	.byte	0x04, 0x36
        /*009e*/ 	.short	(.L_405 - .L_404)
.L_404:
        /*00a0*/ 	.word	0x00000008
.L_405:


//--------------------- .nv.callgraph             --------------------------
	.section	.nv.callgraph,"",@"SHT_CUDA_CALLGRAPH"
	.align	4
	.sectionentsize	8
	.align		4
        /*0000*/ 	.word	0x00000000
	.align		4
        /*0004*/ 	.word	0xffffffff
	.align		4
        /*0008*/ 	.word	0x00000000
	.align		4
        /*000c*/ 	.word	0xfffffffe
	.align		4
        /*0010*/ 	.word	0x00000000
	.align		4
        /*0014*/ 	.word	0xfffffffd
	.align		4
        /*0018*/ 	.word	0x00000000
	.align		4
        /*001c*/ 	.word	0xfffffffc


//--------------------- .text._ZN36_GLOBAL__N__f1ff9b21_4_k_cu_26dd954b28kvtc_mean_add_scatter_kernelIdEEvPKfS2_PKPT_mmm --------------------------
	.section	.text._ZN36_GLOBAL__N__f1ff9b21_4_k_cu_26dd954b28kvtc_mean_add_scatter_kernelIdEEvPKfS2_PKPT_mmm,"ax",@progbits
	.align	128
.text._ZN36_GLOBAL__N__f1ff9b21_4_k_cu_26dd954b28kvtc_mean_add_scatter_kernelIdEEvPKfS2_PKPT_mmm:
        .type           _ZN36_GLOBAL__N__f1ff9b21_4_k_cu_26dd954b28kvtc_mean_add_scatter_kernelIdEEvPKfS2_PKPT_mmm,@function
        .size           _ZN36_GLOBAL__N__f1ff9b21_4_k_cu_26dd954b28kvtc_mean_add_scatter_kernelIdEEvPKfS2_PKPT_mmm,(.L_x_117 - _ZN36_GLOBAL__N__f1ff9b21_4_k_cu_26dd954b28kvtc_mean_add_scatter_kernelIdEEvPKfS2_PKPT_mmm)
        .other          _ZN36_GLOBAL__N__f1ff9b21_4_k_cu_26dd954b28kvtc_mean_add_scatter_kernelIdEEvPKfS2_PKPT_mmm,@"STO_CUDA_ENTRY STV_DEFAULT"
_ZN36_GLOBAL__N__f1ff9b21_4_k_cu_26dd954b28kvtc_mean_add_scatter_kernelIdEEvPKfS2_PKPT_mmm:
[----:B------:R-:W-:Y:S01]  /*0000*/  LDC R1, c[0x0][0x37c] ;  /* 0x0000df00ff017b82 */ /* 0x000fe20000000800 */
[----:B------:R-:W0:Y:S01]  /*0010*/  S2R R3, SR_TID.X ;  /* 0x0000000000037919 */ /* 0x000e220000002100 */
[----:B------:R-:W1:Y:S06]  /*0020*/  LDCU.64 UR8, c[0x0][0x3a0] ;  /* 0x00007400ff0877ac */ /* 0x000e6c0008000a00 */
[----:B------:R-:W0:Y:S01]  /*0030*/  S2UR UR7, SR_CTAID.X ;  /* 0x00000000000779c3 */ /* 0x000e220000002500 */
[----:B------:R-:W1:Y:S07]  /*0040*/  LDCU.64 UR10, c[0x0][0x398] ;  /* 0x00007300ff0a77ac */ /* 0x000e6e0008000a00 */
[----:B------:R-:W0:Y:S01]  /*0050*/  LDC R2, c[0x0][0x360] ;  /* 0x0000d800ff027b82 */ /* 0x000e220000000800 */
[----:B-1----:R-:W-:-:S02]  /*0060*/  UIMAD UR6, UR9, UR10, URZ ;  /* 0x0000000a090672a4 */ /* 0x002fc4000f8e02ff */
[----:B------:R-:W-:Y:S02]  /*0070*/  UIMAD.WIDE.U32 UR4, UR8, UR10, URZ ;  /* 0x0000000a080472a5 */ /* 0x000fe4000f8e00ff */
[----:B------:R-:W-:-:S04]  /*0080*/  UIMAD UR6, UR8, UR11, UR6 ;  /* 0x0000000b080672a4 */ /* 0x000fc8000f8e0206 */
[----:B------:R-:W-:Y:S01]  /*0090*/  UIADD3 UR6, UPT, UPT, UR5, UR6, URZ ;  /* 0x0000000605067290 */ /* 0x000fe2000fffe0ff */
[----:B0-----:R-:W-:-:S05]  /*00a0*/  IMAD R0, R2, UR7, R3 ;  /* 0x0000000702007c24 */ /* 0x001fca000f8e0203 */
[----:B------:R-:W-:Y:S01]  /*00b0*/  IMAD.U32 R3, RZ, RZ, UR6 ;  /* 0x00000006ff037e24 */ /* 0x000fe2000f8e00ff */
[----:B------:R-:W-:-:S04]  /*00c0*/  ISETP.LT.U32.AND P0, PT, R0, UR4, PT ;  /* 0x0000000400007c0c */ /* 0x000fc8000bf01070 */
[----:B------:R-:W-:-:S13]  /*00d0*/  ISETP.GT.U32.AND.EX P0, PT, R3, RZ, PT, P0 ;  /* 0x000000ff0300720c */ /* 0x000fda0003f04100 */
[----:B------:R-:W-:Y:S05]  /*00e0*/  @!P0 EXIT ;  /* 0x000000000000894d */ /* 0x000fea0003800000 */
[----:B------:R-:W0:Y:S01]  /*00f0*/  LDCU UR7, c[0x0][0x370] ;  /* 0x00006e00ff0777ac */ /* 0x000e220008000800 */
[----:B------:R-:W-:Y:S01]  /*0100*/  BSSY.RECONVERGENT B0, `(.L_x_0) ;  /* 0x0000044000007945 */ /* 0x000fe20003800200 */
[----:B------:R-:W-:Y:S01]  /*0110*/  IMAD.MOV.U32 R5, RZ, RZ, RZ ;  /* 0x000000ffff057224 */ /* 0x000fe200078e00ff */
[----:B------:R-:W1:Y:S01]  /*0120*/  LDCU.64 UR8, c[0x0][0x358] ;  /* 0x00006b00ff0877ac */ /* 0x000e620008000a00 */
[----:B------:R-:W2:Y:S01]  /*0130*/  LDCU UR18, c[0x0][0x3a4] ;  /* 0x00007480ff1277ac */ /* 0x000ea20008000800 */
[----:B------:R-:W3:Y:S01]  /*0140*/  LDCU UR19, c[0x0][0x3a0] ;  /* 0x00007400ff1377ac */ /* 0x000ee20008000800 */
[----:B------:R-:W4:Y:S01]  /*0150*/  LDCU.64 UR20, c[0x0][0x3a0] ;  /* 0x00007400ff1477ac */ /* 0x000f220008000a00 */
[----:B0-----:R-:W-:Y:S01]  /*0160*/  IMAD.WIDE.U32 R2, R2, UR7, RZ ;  /* 0x0000000702027c25 */ /* 0x001fe2000f8e00ff */
[----:B------:R-:W0:Y:S01]  /*0170*/  LDCU.64 UR10, c[0x0][0x390] ;  /* 0x00007200ff0a77ac */ /* 0x000e220008000a00 */
[----:B------:R-:W0:Y:S05]  /*0180*/  LDCU.128 UR12, c[0x0][0x380] ;  /* 0x00007000ff0c77ac */ /* 0x000e2a0008000c00 */
.L_x_4:
[----:B--2---:R-:W-:Y:S01]  /*0190*/  LOP3.LUT R4, R5, UR18, RZ, 0xfc, !PT ;  /* 0x0000001205047c12 */ /* 0x004fe2000f8efcff */
[----:B------:R-:W-:Y:S03]  /*01a0*/  BSSY.RECONVERGENT B1, `(.L_x_1) ;  /* 0x0000026000017945 */ /* 0x000fe60003800200 */
[----:B------:R-:W-:-:S13]  /*01b0*/  ISETP.NE.U32.AND P0, PT, R4, RZ, PT ;  /* 0x000000ff0400720c */ /* 0x000fda0003f05070 */
[----:B------:R-:W-:Y:S05]  /*01c0*/  @P0 BRA `(.L_x_2) ;  /* 0x00000000005c0947 */ /* 0x000fea0003800000 */
[----:B---3--:R-:W2:Y:S01]  /*01d0*/  I2F.U32.RP R4, UR19 ;  /* 0x0000001300047d06 */ /* 0x008ea20008209000 */
[----:B------:R-:W-:-:S07]  /*01e0*/  ISETP.NE.U32.AND P2, PT, RZ, UR19, PT ;  /* 0x00000013ff007c0c */ /* 0x000fce000bf45070 */
[----:B--2---:R-:W2:Y:S02]  /*01f0*/  MUFU.RCP R4, R4 ;  /* 0x0000000400047308 */ /* 0x004ea40000001000 */
[----:B--2---:R-:W-:Y:S01]  /*0200*/  IADD3 R6, PT, PT, R4, 0xffffffe, RZ ;  /* 0x0ffffffe04067810 */ /* 0x004fe20007ffe0ff */
[----:B------:R-:W-:-:S05]  /*0210*/  IMAD.MOV.U32 R4, RZ, RZ, RZ ;  /* 0x000000ffff047224 */ /* 0x000fca00078e00ff */
[----:B------:R2:W3:Y:S02]  /*0220*/  F2I.FTZ.U32.TRUNC.NTZ R7, R6 ;  /* 0x0000000600077305 */ /* 0x0004e4000021f000 */
[----:B--2---:R-:W-:Y:S02]  /*0230*/  IMAD.MOV.U32 R6, RZ, RZ, RZ ;  /* 0x000000ffff067224 */ /* 0x004fe400078e00ff */
[----:B---3--:R-:W-:-:S04]  /*0240*/  IMAD.MOV R9, RZ, RZ, -R7 ;  /* 0x000000ffff097224 */ /* 0x008fc800078e0a07 */
[----:B------:R-:W-:-:S04]  /*0250*/  IMAD R9, R9, UR19, RZ ;  /* 0x0000001309097c24 */ /* 0x000fc8000f8e02ff */
[----:B------:R-:W-:-:S06]  /*0260*/  IMAD.HI.U32 R7, R7, R9, R6 ;  /* 0x0000000907077227 */ /* 0x000fcc00078e0006 */
[----:B------:R-:W-:-:S05]  /*0270*/  IMAD.HI.U32 R6, R7, R0, RZ ;  /* 0x0000000007067227 */ /* 0x000fca00078e00ff */
[----:B------:R-:W-:-:S05]  /*0280*/  IADD3 R7, PT, PT, -R6, RZ, RZ ;  /* 0x000000ff06077210 */ /* 0x000fca0007ffe1ff */
[----:B------:R-:W-:-:S05]  /*0290*/  IMAD R7, R7, UR19, R0 ;  /* 0x0000001307077c24 */ /* 0x000fca000f8e0200 */
[----:B------:R-:W-:-:S13]  /*02a0*/  ISETP.GE.U32.AND P0, PT, R7, UR19, PT ;  /* 0x0000001307007c0c */ /* 0x000fda000bf06070 */
[----:B------:R-:W-:Y:S02]  /*02b0*/  @P0 VIADD R7, R7, -UR19 ;  /* 0x8000001307070c36 */ /* 0x000fe40008000000 */
[----:B------:R-:W-:-:S03]  /*02c0*/  @P0 VIADD R6, R6, 0x1 ;  /* 0x0000000106060836 */ /* 0x000fc60000000000 */
[----:B------:R-:W-:Y:S01]  /*02d0*/  ISETP.GE.U32.AND P1, PT, R7, UR19, PT ;  /* 0x0000001307007c0c */ /* 0x000fe2000bf26070 */
[----:B------:R-:W-:-:S12]  /*02e0*/  HFMA2 R7, -RZ, RZ, 0, 0 ;  /* 0x00000000ff077431 */ /* 0x000fd800000001ff */
[----:B------:R-:W-:Y:S02]  /*02f0*/  @P1 IADD3 R6, PT, PT, R6, 0x1, RZ ;  /* 0x0000000106061810 */ /* 0x000fe40007ffe0ff */
[----:B------:R-:W-:-:S05]  /*0300*/  @!P2 LOP3.LUT R6, RZ, UR19, RZ, 0x33, !PT ;  /* 0x00000013ff06ac12 */ /* 0x000fca000f8e33ff */
[----:B------:R-:W-:-:S04]  /*0310*/  IMAD.MOV R17, RZ, RZ, -R6 ;  /* 0x000000ffff117224 */ /* 0x000fc800078e0a06 */
[----:B------:R-:W-:Y:S01]  /*0320*/  IMAD R17, R17, UR19, R0 ;  /* 0x0000001311117c24 */ /* 0x000fe2000f8e0200 */
[----:B------:R-:W-:Y:S06]  /*0330*/  BRA `(.L_x_3) ;  /* 0x0000000000307947 */ /* 0x000fec0003800000 */
.L_x_2:
[----:B------:R-:W-:-:S07]  /*0340*/  MOV R4, 0x360 ;  /* 0x0000036000047802 */ /* 0x000fce0000000f00 */
[----:B01-34-:R-:W-:Y:S05]  /*0350*/  CALL.REL.NOINC `($__internal_0_$__cuda_sm20_div_u64) ;  /* 0x0000000000807944 */ /* 0x01bfea0003c00000 */
[----:B------:R-:W-:Y:S01]  /*0360*/  IADD3 R11, P0, PT, RZ, -R8, RZ ;  /* 0x80000008ff0b7210 */ /* 0x000fe20007f1e0ff */
[----:B------:R-:W-:-:S04]  /*0370*/  IMAD.MOV.U32 R4, RZ, RZ, R0 ;  /* 0x000000ffff047224 */ /* 0x000fc800078e0000 */
[----:B------:R-:W-:Y:S02]  /*0380*/  IMAD.X R10, RZ, RZ, ~R9, P0 ;  /* 0x000000ffff0a7224 */ /* 0x000fe400000e0e09 */
[----:B------:R-:W-:-:S04]  /*0390*/  IMAD.WIDE.U32 R6, R11, UR20, R4 ;  /* 0x000000140b067c25 */ /* 0x000fc8000f8e0004 */
[----:B------:R-:W-:Y:S01]  /*03a0*/  IMAD R10, R10, UR20, RZ ;  /* 0x000000140a0a7c24 */ /* 0x000fe2000f8e02ff */
[----:B------:R-:W-:Y:S01]  /*03b0*/  MOV R17, R6 ;  /* 0x0000000600117202 */ /* 0x000fe20000000f00 */
[----:B------:R-:W-:Y:S02]  /*03c0*/  IMAD.MOV.U32 R6, RZ, RZ, R8 ;  /* 0x000000ffff067224 */ /* 0x000fe400078e0008 */
[----:B------:R-:W-:-:S04]  /*03d0*/  IMAD R11, R11, UR21, R10 ;  /* 0x000000150b0b7c24 */ /* 0x000fc8000f8e020a */
[----:B------:R-:W-:Y:S01]  /*03e0*/  IMAD.IADD R4, R7, 0x1, R11 ;  /* 0x0000000107047824 */ /* 0x000fe200078e020b */
[----:B------:R-:W-:-:S07]  /*03f0*/  MOV R7, R9 ;  /* 0x0000000900077202 */ /* 0x000fce0000000f00 */
.L_x_3:
[----:B01--4-:R-:W-:Y:S05]  /*0400*/  BSYNC.RECONVERGENT B1 ;  /* 0x0000000000017941 */ /* 0x013fea0003800200 */
.L_x_1:
[C---:B------:R-:W-:Y:S02]  /*0410*/  LEA R12, P1, R17.reuse, UR14, 0x2 ;  /* 0x0000000e110c7c11 */ /* 0x040fe4000f8210ff */
[C---:B------:R-:W-:Y:S02]  /*0420*/  LEA R10, P0, R0.reuse, UR12, 0x2 ;  /* 0x0000000c000a7c11 */ /* 0x040fe4000f8010ff */
[----:B------:R-:W-:Y:S02]  /*0430*/  LEA.HI.X R13, R17, UR15, R4, 0x2, P1 ;  /* 0x0000000f110d7c11 */ /* 0x000fe400088f1404 */
[----:B------:R-:W-:Y:S02]  /*0440*/  LEA.HI.X R11, R0, UR13, R5, 0x2, P0 ;  /* 0x0000000d000b7c11 */ /* 0x000fe400080f1405 */
[C---:B------:R-:W-:Y:S02]  /*0450*/  LEA R14, P0, R6.reuse, UR10, 0x3 ;  /* 0x0000000a060e7c11 */ /* 0x040fe4000f8018ff */
[----:B------:R-:W2:Y:S04]  /*0460*/  LDG.E.CONSTANT R13, desc[UR8][R12.64] ;  /* 0x000000080c0d7981 */ /* 0x000ea8000c1e9900 */
[----:B------:R-:W2:Y:S01]  /*0470*/  LDG.E.CONSTANT R10, desc[UR8][R10.64] ;  /* 0x000000080a0a7981 */ /* 0x000ea2000c1e9900 */
[----:B------:R-:W-:-:S05]  /*0480*/  LEA.HI.X R15, R6, UR11, R7, 0x3, P0 ;  /* 0x0000000b060f7c11 */ /* 0x000fca00080f1c07 */
[----:B------:R-:W3:Y:S01]  /*0490*/  LDG.E.64.CONSTANT R6, desc[UR8][R14.64] ;  /* 0x000000080e067981 */ /* 0x000ee2000c1e9b00 */
[----:B--2---:R-:W-:-:S06]  /*04a0*/  FADD R8, R10, R13 ;  /* 0x0000000d0a087221 */ /* 0x004fcc0000000000 */
[----:B------:R-:W0:Y:S01]  /*04b0*/  F2F.F64.F32 R8, R8 ;  /* 0x0000000800087310 */ /* 0x000e220000201800 */
[----:B---3--:R-:W-:-:S04]  /*04c0*/  LEA R6, P0, R17, R6, 0x3 ;  /* 0x0000000611067211 */ /* 0x008fc800078018ff */
[----:B------:R-:W-:Y:S02]  /*04d0*/  LEA.HI.X R7, R17, R7, R4, 0x3, P0 ;  /* 0x0000000711077211 */ /* 0x000fe400000f1c04 */
[----:B------:R-:W-:-:S05]  /*04e0*/  IADD3 R0, P0, PT, R2, R0, RZ ;  /* 0x0000000002007210 */ /* 0x000fca0007f1e0ff */
[----:B------:R-:W-:Y:S01]  /*04f0*/  IMAD.X R5, R3, 0x1, R5, P0 ;  /* 0x0000000103057824 */ /* 0x000fe200000e0605 */
[----:B------:R-:W-:Y:S01]  /*0500*/  ISETP.GE.U32.AND P0, PT, R0, UR4, PT ;  /* 0x0000000400007c0c */ /* 0x000fe2000bf06070 */
[----:B0-----:R0:W-:Y:S03]  /*0510*/  STG.E.64 desc[UR8][R6.64], R8 ;  /* 0x0000000806007986 */ /* 0x0011e6000c101b08 */
[----:B------:R-:W-:-:S13]  /*0520*/  ISETP.GE.U32.AND.EX P0, PT, R5, UR6, PT, P0 ;  /* 0x0000000605007c0c */ /* 0x000fda000bf06100 */
[----:B0-----:R-:W-:Y:S05]  /*0530*/  @!P0 BRA `(.L_x_4) ;  /* 0xfffffffc00148947 */ /* 0x001fea000383ffff */
[----:B------:R-:W-:Y:S05]  /*0540*/  BSYNC.RECONVERGENT B0 ;  /* 0x0000000000007941 */ /* 0x000fea0003800200 */
.L_x_0:
[----:B------:R-:W-:Y:S05]  /*0550*/  EXIT ;  /* 0x000000000000794d */ /* 0x000fea0003800000 */
        .weak           $__internal_0_$__cuda_sm20_div_u64
        .type           $__internal_0_$__cuda_sm20_div_u64,@function
        .size           $__internal_0_$__cuda_sm20_div_u64,(.L_x_117 - $__internal_0_$__cuda_sm20_div_u64)
$__internal_0_$__cuda_sm20_div_u64:
[----:B------:R-:W0:Y:S01]  /*0560*/  LDCU.64 UR16, c[0x0][0x3a0] ;  /* 0x00007400ff1077ac */ /* 0x000e220008000a00 */
[----:B------:R-:W1:Y:S01]  /*0570*/  LDC.64 R6, c[0x0][0x3a0] ;  /* 0x0000e800ff067b82 */ /* 0x000e620000000a00 */
[----:B0-----:R-:W0:Y:S08]  /*0580*/  I2F.U64.RP R12, UR16 ;  /* 0x00000010000c7d12 */ /* 0x001e300008309000 */
[----:B0-----:R-:W0:Y:S02]  /*0590*/  MUFU.RCP R12, R12 ;  /* 0x0000000c000c7308 */ /* 0x001e240000001000 */
[----:B0-----:R-:W-:-:S06]  /*05a0*/  VIADD R8, R12, 0x1ffffffe ;  /* 0x1ffffffe0c087836 */ /* 0x001fcc0000000000 */
[----:B------:R-:W1:Y:S02]  /*05b0*/  F2I.U64.TRUNC R8, R8 ;  /* 0x0000000800087311 */ /* 0x000e64000020d800 */
[----:B-1----:R-:W-:-:S04]  /*05c0*/  IMAD.WIDE.U32 R10, R8, R6, RZ ;  /* 0x00000006080a7225 */ /* 0x002fc800078e00ff */
[----:B------:R-:W-:Y:S01]  /*05d0*/  IMAD R11, R8, R7, R11 ;  /* 0x00000007080b7224 */ /* 0x000fe200078e020b */
[----:B------:R-:W-:-:S03]  /*05e0*/  IADD3 R13, P0, PT, RZ, -R10, RZ ;  /* 0x8000000aff0d7210 */ /* 0x000fc60007f1e0ff */
[----:B------:R-:W-:Y:S02]  /*05f0*/  IMAD R11, R9, R6, R11 ;  /* 0x00000006090b7224 */ /* 0x000fe400078e020b */
[----:B------:R-:W-:-:S03]  /*0600*/  IMAD.HI.U32 R10, R8, R13, RZ ;  /* 0x0000000d080a7227 */ /* 0x000fc600078e00ff */
[----:B------:R-:W-:Y:S01]  /*0610*/  IADD3.X R15, PT, PT, RZ, ~R11, RZ, P0, !PT ;  /* 0x8000000bff0f7210 */ /* 0x000fe200007fe4ff */
[----:B------:R-:W-:-:S04]  /*0620*/  IMAD.MOV.U32 R11, RZ, RZ, R8 ;  /* 0x000000ffff0b7224 */ /* 0x000fc800078e0008 */
[----:B------:R-:W-:-:S04]  /*0630*/  IMAD.WIDE.U32 R10, P0, R8, R15, R10 ;  /* 0x0000000f080a7225 */ /* 0x000fc8000780000a */
[C---:B------:R-:W-:Y:S02]  /*0640*/  IMAD R17, R9.reuse, R15, RZ ;  /* 0x0000000f09117224 */ /* 0x040fe400078e02ff */
[----:B------:R-:W-:-:S04]  /*0650*/  IMAD.HI.U32 R10, P1, R9, R13, R10 ;  /* 0x0000000d090a7227 */ /* 0x000fc8000782000a */
[----:B------:R-:W-:Y:S01]  /*0660*/  IMAD.HI.U32 R15, R9, R15, RZ ;  /* 0x0000000f090f7227 */ /* 0x000fe200078e00ff */
[----:B------:R-:W-:-:S03]  /*0670*/  IADD3 R11, P2, PT, R17, R10, RZ ;  /* 0x0000000a110b7210 */ /* 0x000fc60007f5e0ff */
[----:B------:R-:W-:Y:S02]  /*0680*/  IMAD.X R10, R15, 0x1, R9, P0 ;  /* 0x000000010f0a7824 */ /* 0x000fe400000e0609 */
[----:B------:R-:W-:-:S03]  /*0690*/  IMAD.WIDE.U32 R8, R11, R6, RZ ;  /* 0x000000060b087225 */ /* 0x000fc600078e00ff */
[----:B------:R-:W-:Y:S01]  /*06a0*/  IADD3.X R13, PT, PT, RZ, RZ, R10, P2, P1 ;  /* 0x000000ffff0d7210 */ /* 0x000fe200017e240a */
[----:B------:R-:W-:Y:S01]  /*06b0*/  IMAD R9, R11, R7, R9 ;  /* 0x000000070b097224 */ /* 0x000fe200078e0209 */
[----:B------:R-:W-:-:S03]  /*06c0*/  IADD3 R15, P0, PT, RZ, -R8, RZ ;  /* 0x80000008ff0f7210 */ /* 0x000fc60007f1e0ff */
[----:B------:R-:W-:Y:S02]  /*06d0*/  IMAD R9, R13, R6, R9 ;  /* 0x000000060d097224 */ /* 0x000fe400078e0209 */
[----:B------:R-:W-:-:S03]  /*06e0*/  IMAD.HI.U32 R10, R11, R15, RZ ;  /* 0x0000000f0b0a7227 */ /* 0x000fc600078e00ff */
[----:B------:R-:W-:Y:S01]  /*06f0*/  IADD3.X R8, PT, PT, RZ, ~R9, RZ, P0, !PT ;  /* 0x80000009ff087210 */ /* 0x000fe200007fe4ff */
[----:B------:R-:W-:-:S04]  /*0700*/  HFMA2 R9, -RZ, RZ, 0, 0 ;  /* 0x00000000ff097431 */ /* 0x000fc800000001ff */
[----:B------:R-:W-:-:S04]  /*0710*/  IMAD.WIDE.U32 R10, P0, R11, R8, R10 ;  /* 0x000000080b0a7225 */ /* 0x000fc8000780000a */
[C---:B------:R-:W-:Y:S02]  /*0720*/  IMAD R12, R13.reuse, R8, RZ ;  /* 0x000000080d0c7224 */ /* 0x040fe400078e02ff */
[----:B------:R-:W-:-:S04]  /*0730*/  IMAD.HI.U32 R11, P1, R13, R15, R10 ;  /* 0x0000000f0d0b7227 */ /* 0x000fc8000782000a */
[----:B------:R-:W-:Y:S01]  /*0740*/  IMAD.HI.U32 R8, R13, R8, RZ ;  /* 0x000000080d087227 */ /* 0x000fe200078e00ff */
[----:B------:R-:W-:-:S03]  /*0750*/  IADD3 R11, P2, PT, R12, R11, RZ ;  /* 0x0000000b0c0b7210 */ /* 0x000fc60007f5e0ff */
[----:B------:R-:W-:Y:S02]  /*0760*/  IMAD.X R13, R8, 0x1, R13, P0 ;  /* 0x00000001080d7824 */ /* 0x000fe400000e060d */
[----:B------:R-:W-:-:S03]  /*0770*/  IMAD.HI.U32 R8, R11, R0, RZ ;  /* 0x000000000b087227 */ /* 0x000fc600078e00ff */
[----:B------:R-:W-:Y:S01]  /*0780*/  IADD3.X R13, PT, PT, RZ, RZ, R13, P2, P1 ;  /* 0x000000ffff0d7210 */ /* 0x000fe200017e240d */
[----:B------:R-:W-:-:S04]  /*0790*/  IMAD.WIDE.U32 R8, R11, R5, R8 ;  /* 0x000000050b087225 */ /* 0x000fc800078e0008 */
[C---:B------:R-:W-:Y:S02]  /*07a0*/  IMAD R11, R13.reuse, R5, RZ ;  /* 0x000000050d0b7224 */ /* 0x040fe400078e02ff */
[----:B------:R-:W-:-:S04]  /*07b0*/  IMAD.HI.U32 R8, P0, R13, R0, R8 ;  /* 0x000000000d087227 */ /* 0x000fc80007800008 */
[----:B------:R-:W-:Y:S01]  /*07c0*/  IMAD.HI.U32 R10, R13, R5, RZ ;  /* 0x000000050d0a7227 */ /* 0x000fe200078e00ff */
[----:B------:R-:W-:-:S03]  /*07d0*/  IADD3 R11, P1, PT, R11, R8, RZ ;  /* 0x000000080b0b7210 */ /* 0x000fc60007f3e0ff */
[----:B------:R-:W-:Y:S02]  /*07e0*/  IMAD.X R10, RZ, RZ, R10, P0 ;  /* 0x000000ffff0a7224 */ /* 0x000fe400000e060a */
[----:B------:R-:W-:-:S03]  /*07f0*/  IMAD.WIDE.U32 R8, R11, R6, RZ ;  /* 0x000000060b087225 */ /* 0x000fc600078e00ff */
[----:B------:R-:W-:Y:S01]  /*0800*/  IADD3.X R13, PT, PT, RZ, R10, RZ, P1, !PT ;  /* 0x0000000aff0d7210 */ /* 0x000fe20000ffe4ff */
[----:B------:R-:W-:Y:S01]  /*0810*/  IMAD R9, R11, R7, R9 ;  /* 0x000000070b097224 */ /* 0x000fe200078e0209 */
[----:B------:R-:W-:-:S03]  /*0820*/  IADD3 R15, P1, PT, -R8, R0, RZ ;  /* 0x00000000080f7210 */ /* 0x000fc60007f3e1ff */
[-C--:B------:R-:W-:Y:S01]  /*0830*/  IMAD R8, R13, R6.reuse, R9 ;  /* 0x000000060d087224 */ /* 0x080fe200078e0209 */
[CC--:B------:R-:W-:Y:S02]  /*0840*/  ISETP.GE.U32.AND P0, PT, R15.reuse, R6.reuse, PT ;  /* 0x000000060f00720c */ /* 0x0c0fe40003f06070 */
[----:B------:R-:W-:Y:S01]  /*0850*/  IADD3 R9, P2, PT, R15, -R6, RZ ;  /* 0x800000060f097210 */ /* 0x000fe20007f5e0ff */
[----:B------:R-:W-:Y:S01]  /*0860*/  IMAD.X R14, R5, 0x1, ~R8, P1 ;  /* 0x00000001050e7824 */ /* 0x000fe200008e0e08 */
[----:B------:R-:W-:-:S04]  /*0870*/  IADD3 R8, P1, PT, R11, 0x1, RZ ;  /* 0x000000010b087810 */ /* 0x000fc80007f3e0ff */
[CC--:B------:R-:W-:Y:S01]  /*0880*/  ISETP.GE.U32.AND.EX P0, PT, R14.reuse, R7.reuse, PT, P0 ;  /* 0x000000070e00720c */ /* 0x0c0fe20003f06100 */
[----:B------:R-:W-:Y:S01]  /*0890*/  IMAD.X R10, RZ, RZ, R13, P1 ;  /* 0x000000ffff0a7224 */ /* 0x000fe200008e060d */
[----:B------:R-:W-:Y:S02]  /*08a0*/  IADD3.X R12, PT, PT, R14, ~R7, RZ, P2, !PT ;  /* 0x800000070e0c7210 */ /* 0x000fe400017fe4ff */
[----:B------:R-:W-:Y:S02]  /*08b0*/  SEL R9, R9, R15, P0 ;  /* 0x0000000f09097207 */ /* 0x000fe40000000000 */
[----:B------:R-:W-:Y:S02]  /*08c0*/  SEL R11, R8, R11, P0 ;  /* 0x0000000b080b7207 */ /* 0x000fe40000000000 */
[----:B------:R-:W-:Y:S02]  /*08d0*/  SEL R12, R12, R14, P0 ;  /* 0x0000000e0c0c7207 */ /* 0x000fe40000000000 */
[----:B------:R-:W-:-:S02]  /*08e0*/  SEL R10, R10, R13, P0 ;  /* 0x0000000d0a0a7207 */ /* 0x000fc40000000000 */
[----:B------:R-:W-:Y:S02]  /*08f0*/  ISETP.GE.U32.AND P0, PT, R9, R6, PT ;  /* 0x000000060900720c */ /* 0x000fe40003f06070 */
[----:B------:R-:W-:Y:S02]  /*0900*/  IADD3 R8, P2, PT, R11, 0x1, RZ ;  /* 0x000000010b087810 */ /* 0x000fe40007f5e0ff */
[----:B------:R-:W-:Y:S01]  /*0910*/  ISETP.NE.U32.AND P1, PT, R6, RZ, PT ;  /* 0x000000ff0600720c */ /* 0x000fe20003f25070 */
[----:B------:R-:W-:Y:S01]  /*0920*/  IMAD.MOV.U32 R6, RZ, RZ, R4 ;  /* 0x000000ffff067224 */ /* 0x000fe200078e0004 */
[----:B------:R-:W-:Y:S02]  /*0930*/  ISETP.GE.U32.AND.EX P0, PT, R12, R7, PT, P0 ;  /* 0x000000070c00720c */ /* 0x000fe40003f06100 */
[----:B------:R-:W-:Y:S02]  /*0940*/  IADD3.X R9, PT, PT, RZ, R10, RZ, P2, !PT ;  /* 0x0000000aff097210 */ /* 0x000fe400017fe4ff */
[----:B------:R-:W-:-:S02]  /*0950*/  ISETP.NE.AND.EX P1, PT, R7, RZ, PT, P1 ;  /* 0x000000ff0700720c */ /* 0x000fc40003f25310 */
[----:B------:R-:W-:Y:S02]  /*0960*/  MOV R7, 0x0 ;  /* 0x0000000000077802 */ /* 0x000fe40000000f00 */
[----:B------:R-:W-:Y:S02]  /*0970*/  SEL R8, R8, R11, P0 ;  /* 0x0000000b08087207 */ /* 0x000fe40000000000 */
[----:B------:R-:W-:Y:S02]  /*0980*/  SEL R9, R9, R10, P0 ;  /* 0x0000000a09097207 */ /* 0x000fe40000000000 */
[----:B------:R-:W-:Y:S02]  /*0990*/  SEL R8, R8, 0xffffffff, P1 ;  /* 0xffffffff08087807 */ /* 0x000fe40000800000 */
[----:B------:R-:W-:Y:S01]  /*09a0*/  SEL R9, R9, 0xffffffff, P1 ;  /* 0xffffffff09097807 */ /* 0x000fe20000800000 */
[----:B------:R-:W-:Y:S06]  /*09b0*/  RET.REL.NODEC R6 `(_ZN36_GLOBAL__N__f1ff9b21_4_k_cu_26dd954b28kvtc_mean_add_scatter_kernelIdEEvPKfS2_PKPT_mmm) ;  /* 0xfffffff406907950 */ /* 0x000fec0003c3ffff */
.L_x_5:
[----:B------:R-:W-:-:S00]  /*09c0*/  BRA `(.L_x_5) ;  /* 0xfffffffc00fc7947 */ /* 0x000fc0000383ffff */
[----:B------:R-:W-:-:S00]  /*09d0*/  NOP ;  /* 0x0000000000007918 */ /* 0x000fc00000000000 */
        /* <DEDUP_REMOVED lines=10> */
.L_x_117:


//--------------------- .text._ZN36_GLOBAL__N__f1ff9b21_4_k_cu_26dd954b28kvtc_mean_add_scatter_kernelIfEEvPKfS2_PKPT_mmm --------------------------
	.section	.text._ZN36_GLOBAL__N__f1ff9b21_4_k_cu_26dd954b28kvtc_mean_add_scatter_kernelIfEEvPKfS2_PKPT_mmm,"ax",@progbits
	.align	128
.text._ZN36_GLOBAL__N__f1ff9b21_4_k_cu_26dd954b28kvtc_mean_add_scatter_kernelIfEEvPKfS2_PKPT_mmm:
        .type           _ZN36_GLOBAL__N__f1ff9b21_4_k_cu_26dd954b28kvtc_mean_add_scatter_kernelIfEEvPKfS2_PKPT_mmm,@function
        .size           _ZN36_GLOBAL__N__f1ff9b21_4_k_cu_26dd954b28kvtc_mean_add_scatter_kernelIfEEvPKfS2_PKPT_mmm,(.L_x_119 - _ZN36_GLOBAL__N__f1ff9b21_4_k_cu_26dd954b28kvtc_mean_add_scatter_kernelIfEEvPKfS2_PKPT_mmm)
        .other          _ZN36_GLOBAL__N__f1ff9b21_4_k_cu_26dd954b28kvtc_mean_add_scatter_kernelIfEEvPKfS2_PKPT_mmm,@"STO_CUDA_ENTRY STV_DEFAULT"
_ZN36_GLOBAL__N__f1ff9b21_4_k_cu_26dd954b28kvtc_mean_add_scatter_kernelIfEEvPKfS2_PKPT_mmm:
        /* <DEDUP_REMOVED lines=25> */
.L_x_10:
        /* <DEDUP_REMOVED lines=27> */
.L_x_8:
[----:B------:R-:W-:-:S07]  /*0340*/  MOV R6, 0x360 ;  /* 0x0000036000067802 */ /* 0x000fce0000000f00 */
[----:B01-34-:R-:W-:Y:S05]  /*0350*/  CALL.REL.NOINC `($__internal_1_$__cuda_sm20_div_u64) ;  /* 0x0000000000847944 */ /* 0x01bfea0003c00000 */
        /* <DEDUP_REMOVED lines=10> */
.L_x_9:
[----:B01--4-:R-:W-:Y:S05]  /*0400*/  BSYNC.RECONVERGENT B1 ;  /* 0x0000000000017941 */ /* 0x013fea0003800200 */
.L_x_7:
[C---:B------:R-:W-:Y:S01]  /*0410*/  LEA R12, P1, R4.reuse, UR10, 0x3 ;  /* 0x0000000a040c7c11 */ /* 0x040fe2000f8218ff */
[C---:B------:R-:W-:Y:S01]  /*0420*/  IMAD.SHL.U32 R15, R17.reuse, 0x4, RZ ;  /* 0x00000004110f7824 */ /* 0x040fe200078e00ff */
[----:B------:R-:W-:Y:S02]  /*0430*/  SHF.L.U64.HI R17, R17, 0x2, R6 ;  /* 0x0000000211117819 */ /* 0x000fe40000010206 */
[----:B------:R-:W-:Y:S02]  /*0440*/  LEA.HI.X R13, R4, UR11, R5, 0x3, P1 ;  /* 0x0000000b040d7c11 */ /* 0x000fe400088f1c05 */
[----:B------:R-:W-:Y:S02]  /*0450*/  IADD3 R10, P1, PT, R15, UR14, RZ ;  /* 0x0000000e0f0a7c10 */ /* 0x000fe4000ff3e0ff */
[----:B------:R-:W-:Y:S01]  /*0460*/  LEA R8, P0, R0, UR12, 0x2 ;  /* 0x0000000c00087c11 */ /* 0x000fe2000f8010ff */
[----:B------:R-:W2:Y:S01]  /*0470*/  LDG.E.64.CONSTANT R4, desc[UR8][R12.64] ;  /* 0x000000080c047981 */ /* 0x000ea2000c1e9b00 */
[----:B------:R-:W-:-:S02]  /*0480*/  IADD3.X R11, PT, PT, R17, UR15, RZ, P1, !PT ;  /* 0x0000000f110b7c10 */ /* 0x000fc40008ffe4ff */
[----:B------:R-:W-:-:S04]  /*0490*/  LEA.HI.X R9, R0, UR13, R7, 0x2, P0 ;  /* 0x0000000d00097c11 */ /* 0x000fc800080f1407 */
[----:B------:R-:W3:Y:S04]  /*04a0*/  LDG.E.CONSTANT R11, desc[UR8][R10.64] ;  /* 0x000000080a0b7981 */ /* 0x000ee8000c1e9900 */
[----:B------:R-:W3:Y:S01]  /*04b0*/  LDG.E.CONSTANT R8, desc[UR8][R8.64] ;  /* 0x0000000808087981 */ /* 0x000ee2000c1e9900 */
[----:B--2---:R-:W-:-:S05]  /*04c0*/  IADD3 R4, P0, PT, R4, R15, RZ ;  /* 0x0000000f04047210 */ /* 0x004fca0007f1e0ff */
[----:B------:R-:W-:Y:S01]  /*04d0*/  IMAD.X R5, R5, 0x1, R17, P0 ;  /* 0x0000000105057824 */ /* 0x000fe200000e0611 */
[----:B------:R-:W-:Y:S01]  /*04e0*/  IADD3 R0, P0, PT, R2, R0, RZ ;  /* 0x0000000002007210 */ /* 0x000fe20007f1e0ff */
[----:B---3--:R-:W-:-:S03]  /*04f0*/  FADD R15, R8, R11 ;  /* 0x0000000b080f7221 */ /* 0x008fc60000000000 */
[----:B------:R-:W-:Y:S02]  /*0500*/  IADD3.X R7, PT, PT, R3, R7, RZ, P0, !PT ;  /* 0x0000000703077210 */ /* 0x000fe400007fe4ff */
[----:B------:R-:W-:Y:S01]  /*0510*/  ISETP.GE.U32.AND P0, PT, R0, UR4, PT ;  /* 0x0000000400007c0c */ /* 0x000fe2000bf06070 */
[----:B------:R0:W-:Y:S03]  /*0520*/  STG.E desc[UR8][R4.64], R15 ;  /* 0x0000000f04007986 */ /* 0x0001e6000c101908 */
[----:B------:R-:W-:-:S13]  /*0530*/  ISETP.GE.U32.AND.EX P0, PT, R7, UR6, PT, P0 ;  /* 0x0000000607007c0c */ /* 0x000fda000bf06100 */
[----:B0-----:R-:W-:Y:S05]  /*0540*/  @!P0 BRA `(.L_x_10) ;  /* 0xfffffffc00108947 */ /* 0x001fea000383ffff */
[----:B------:R-:W-:Y:S05]  /*0550*/  BSYNC.RECONVERGENT B0 ;  /* 0x0000000000007941 */ /* 0x000fea0003800200 */
.L_x_6:
[----:B------:R-:W-:Y:S05]  /*0560*/  EXIT ;  /* 0x000000000000794d */ /* 0x000fea0003800000 */
        .weak           $__internal_1_$__cuda_sm20_div_u64
        .type           $__internal_1_$__cuda_sm20_div_u64,@function
        .size           $__internal_1_$__cuda_sm20_div_u64,(.L_x_119 - $__internal_1_$__cuda_sm20_div_u64)
$__internal_1_$__cuda_sm20_div_u64:
        /* <DEDUP_REMOVED lines=10> */
[----:B------:R-:W-:-:S04]  /*0610*/  IMAD.HI.U32 R10, R8, R13, RZ ;  /* 0x0000000d080a7227 */ /* 0x000fc800078e00ff */
[----:B------:R-:W-:Y:S01]  /*0620*/  IMAD.X R15, RZ, RZ, ~R11, P0 ;  /* 0x000000ffff0f7224 */ /* 0x000fe200000e0e0b */
[----:B------:R-:W-:-:S03]  /*0630*/  MOV R11, R8 ;  /* 0x00000008000b7202 */ /* 0x000fc60000000f00 */
[-C--:B------:R-:W-:Y:S02]  /*0640*/  IMAD R17, R9, R15.reuse, RZ ;  /* 0x0000000f09117224 */ /* 0x080fe400078e02ff */
[----:B------:R-:W-:-:S04]  /*0650*/  IMAD.WIDE.U32 R10, P0, R8, R15, R10 ;  /* 0x0000000f080a7225 */ /* 0x000fc8000780000a */
[----:B------:R-:W-:-:S04]  /*0660*/  IMAD.HI.U32 R15, R9, R15, RZ ;  /* 0x0000000f090f7227 */ /* 0x000fc800078e00ff */
[----:B------:R-:W-:-:S05]  /*0670*/  IMAD.HI.U32 R10, P1, R9, R13, R10 ;  /* 0x0000000d090a7227 */ /* 0x000fca000782000a */
[----:B------:R-:W-:Y:S01]  /*0680*/  IADD3 R11, P2, PT, R17, R10, RZ ;  /* 0x0000000a110b7210 */ /* 0x000fe20007f5e0ff */
[----:B------:R-:W-:-:S04]  /*0690*/  IMAD.X R10, R15, 0x1, R9, P0 ;  /* 0x000000010f0a7824 */ /* 0x000fc800000e0609 */
[----:B------:R-:W-:Y:S01]  /*06a0*/  IMAD.WIDE.U32 R8, R11, R4, RZ ;  /* 0x000000040b087225 */ /* 0x000fe200078e00ff */
[----:B------:R-:W-:-:S03]  /*06b0*/  IADD3.X R13, PT, PT, RZ, RZ, R10, P2, P1 ;  /* 0x000000ffff0d7210 */ /* 0x000fc600017e240a */
        /* <DEDUP_REMOVED lines=48> */
[----:B------:R-:W-:Y:S06]  /*09c0*/  RET.REL.NODEC R4 `(_ZN36_GLOBAL__N__f1ff9b21_4_k_cu_26dd954b28kvtc_mean_add_scatter_kernelIfEEvPKfS2_PKPT_mmm) ;  /* 0xfffffff4048c7950 */ /* 0x000fec0003c3ffff */
.L_x_11:
        /* <DEDUP_REMOVED lines=11> */
.L_x_119:


//--------------------- .text._ZN36_GLOBAL__N__f1ff9b21_4_k_cu_26dd954b28kvtc_mean_add_scatter_kernelI13__nv_bfloat16EEvPKfS3_PKPT_mmm --------------------------
	.section	.text._ZN36_GLOBAL__N__f1ff9b21_4_k_cu_26dd954b28kvtc_mean_add_scatter_kernelI13__nv_bfloat16EEvPKfS3_PKPT_mmm,"ax",@progbits
	.align	128
.text._ZN36_GLOBAL__N__f1ff9b21_4_k_cu_26dd954b28kvtc_mean_add_scatter_kernelI13__nv_bfloat16EEvPKfS3_PKPT_mmm:
        .type           _ZN36_GLOBAL__N__f1ff9b21_4_k_cu_26dd954b28kvtc_mean_add_scatter_kernelI13__nv_bfloat16EEvPKfS3_PKPT_mmm,@function
        .size           _ZN36_GLOBAL__N__f1ff9b21_4_k_cu_26dd954b28kvtc_mean_add_scatter_kernelI13__nv_bfloat16EEvPKfS3_PKPT_mmm,(.L_x_121 - _ZN36_GLOBAL__N__f1ff9b21_4_k_cu_26dd954b28kvtc_mean_add_scatter_kernelI13__nv_bfloat16EEvPKfS3_PKPT_mmm)
        .other          _ZN36_GLOBAL__N__f1ff9b21_4_k_cu_26dd954b28kvtc_mean_add_scatter_kernelI13__nv_bfloat16EEvPKfS3_PKPT_mmm,@"STO_CUDA_ENTRY STV_DEFAULT"
_ZN36_GLOBAL__N__f1ff9b21_4_k_cu_26dd954b28kvtc_mean_add_scatter_kernelI13__nv_bfloat16EEvPKfS3_PKPT_mmm:
        /* <DEDUP_REMOVED lines=25> */
.L_x_16:
[----:B--2---:R-:W-:Y:S01]  /*0190*/  LOP3.LUT R4, R7, UR18, RZ, 0xfc, !PT ;  /* 0x0000001207047c12 */ /* 0x004fe2000f8efcff */
[----:B------:R-:W-:Y:S03]  /*01a0*/  BSSY.RECONVERGENT B1, `(.L_x_13) ;  /* 0x0000026000017945 */ /* 0x000fe60003800200 */
[----:B------:R-:W-:-:S13]  /*01b0*/  ISETP.NE.U32.AND P0, PT, R4, RZ, PT ;  /* 0x000000ff0400720c */ /* 0x000fda0003f05070 */
[----:B------:R-:W-:Y:S05]  /*01c0*/  @P0 BRA `(.L_x_14) ;  /* 0x00000000005c0947 */ /* 0x000fea0003800000 */
[----:B---3--:R-:W2:Y:S01]  /*01d0*/  I2F.U32.RP R6, UR19 ;  /* 0x0000001300067d06 */ /* 0x008ea20008209000 */
[----:B------:R-:W-:Y:S01]  /*01e0*/  ISETP.NE.U32.AND P2, PT, RZ, UR19, PT ;  /* 0x00000013ff007c0c */ /* 0x000fe2000bf45070 */
[----:B------:R-:W-:-:S06]  /*01f0*/  IMAD.MOV.U32 R14, RZ, RZ, RZ ;  /* 0x000000ffff0e7224 */ /* 0x000fcc00078e00ff */
[----:B--2---:R-:W2:Y:S02]  /*0200*/  MUFU.RCP R6, R6 ;  /* 0x0000000600067308 */ /* 0x004ea40000001000 */
[----:B--2---:R-:W-:-:S06]  /*0210*/  IADD3 R4, PT, PT, R6, 0xffffffe, RZ ;  /* 0x0ffffffe06047810 */ /* 0x004fcc0007ffe0ff */
        /* <DEDUP_REMOVED lines=18> */
.L_x_14:
[----:B------:R-:W-:-:S07]  /*0340*/  MOV R6, 0x360 ;  /* 0x0000036000067802 */ /* 0x000fce0000000f00 */
[----:B01-34-:R-:W-:Y:S05]  /*0350*/  CALL.REL.NOINC `($__internal_2_$__cuda_sm20_div_u64) ;  /* 0x0000000000807944 */ /* 0x01bfea0003c00000 */
        /* <DEDUP_REMOVED lines=10> */
.L_x_15:
[----:B01--4-:R-:W-:Y:S05]  /*0400*/  BSYNC.RECONVERGENT B1 ;  /* 0x0000000000017941 */ /* 0x013fea0003800200 */
.L_x_13:
[C---:B------:R-:W-:Y:S02]  /*0410*/  LEA R10, P1, R15.reuse, UR14, 0x2 ;  /* 0x0000000e0f0a7c11 */ /* 0x040fe4000f8210ff */
[----:B------:R-:W-:Y:S02]  /*0420*/  LEA R8, P0, R0, UR12, 0x2 ;  /* 0x0000000c00087c11 */ /* 0x000fe4000f8010ff */
[----:B------:R-:W-:Y:S02]  /*0430*/  LEA R12, P2, R4, UR10, 0x3 ;  /* 0x0000000a040c7c11 */ /* 0x000fe4000f8418ff */
[----:B------:R-:W-:Y:S02]  /*0440*/  LEA.HI.X R11, R15, UR15, R14, 0x2, P1 ;  /* 0x0000000f0f0b7c11 */ /* 0x000fe400088f140e */
[----:B------:R-:W-:Y:S02]  /*0450*/  LEA.HI.X R9, R0, UR13, R7, 0x2, P0 ;  /* 0x0000000d00097c11 */ /* 0x000fe400080f1407 */
[----:B------:R-:W-:-:S02]  /*0460*/  LEA.HI.X R13, R4, UR11, R5, 0x3, P2 ;  /* 0x0000000b040d7c11 */ /* 0x000fc400090f1c05 */
[----:B------:R-:W2:Y:S04]  /*0470*/  LDG.E.CONSTANT R11, desc[UR8][R10.64] ;  /* 0x000000080a0b7981 */ /* 0x000ea8000c1e9900 */
[----:B------:R-:W2:Y:S04]  /*0480*/  LDG.E.CONSTANT R8, desc[UR8][R8.64] ;  /* 0x0000000808087981 */ /* 0x000ea8000c1e9900 */
[----:B------:R-:W3:Y:S01]  /*0490*/  LDG.E.64.CONSTANT R4, desc[UR8][R12.64] ;  /* 0x000000080c047981 */ /* 0x000ee2000c1e9b00 */
[----:B--2---:R-:W-:Y:S01]  /*04a0*/  FADD R6, R8, R11 ;  /* 0x0000000b08067221 */ /* 0x004fe20000000000 */
[----:B---3--:R-:W-:-:S04]  /*04b0*/  LEA R4, P0, R15, R4, 0x1 ;  /* 0x000000040f047211 */ /* 0x008fc800078008ff */
[----:B------:R-:W-:Y:S02]  /*04c0*/  F2FP.BF16.F32.PACK_AB R6, RZ, R6 ;  /* 0x00000006ff06723e */ /* 0x000fe400000010ff */
[----:B------:R-:W-:Y:S02]  /*04d0*/  LEA.HI.X R5, R15, R5, R14, 0x1, P0 ;  /* 0x000000050f057211 */ /* 0x000fe400000f0c0e */
[----:B------:R-:W-:-:S03]  /*04e0*/  IADD3 R0, P0, PT, R2, R0, RZ ;  /* 0x0000000002007210 */ /* 0x000fc60007f1e0ff */
[----:B------:R0:W-:Y:S02]  /*04f0*/  ST.E.U16 desc[UR8][R4.64], R6 ;  /* 0x0000000604007985 */ /* 0x0001e4000c101508 */
[----:B------:R-:W-:Y:S01]  /*0500*/  IMAD.X R7, R3, 0x1, R7, P0 ;  /* 0x0000000103077824 */ /* 0x000fe200000e0607 */
[----:B------:R-:W-:-:S04]  /*0510*/  ISETP.GE.U32.AND P0, PT, R0, UR4, PT ;  /* 0x0000000400007c0c */ /* 0x000fc8000bf06070 */
[----:B------:R-:W-:-:S13]  /*0520*/  ISETP.GE.U32.AND.EX P0, PT, R7, UR6, PT, P0 ;  /* 0x0000000607007c0c */ /* 0x000fda000bf06100 */
[----:B0-----:R-:W-:Y:S05]  /*0530*/  @!P0 BRA `(.L_x_16) ;  /* 0xfffffffc00148947 */ /* 0x001fea000383ffff */
[----:B------:R-:W-:Y:S05]  /*0540*/  BSYNC.RECONVERGENT B0 ;  /* 0x0000000000007941 */ /* 0x000fea0003800200 */
.L_x_12:
[----:B------:R-:W-:Y:S05]  /*0550*/  EXIT ;  /* 0x000000000000794d */ /* 0x000fea0003800000 */
        .weak           $__internal_2_$__cuda_sm20_div_u64
        .type           $__internal_2_$__cuda_sm20_div_u64,@function
        .size           $__internal_2_$__cuda_sm20_div_u64,(.L_x_121 - $__internal_2_$__cuda_sm20_div_u64)
$__internal_2_$__cuda_sm20_div_u64:
        /* <DEDUP_REMOVED lines=26> */
[----:B------:R-:W-:-:S04]  /*0700*/  IMAD.MOV.U32 R9, RZ, RZ, RZ ;  /* 0x000000ffff097224 */ /* 0x000fc800078e00ff */
        /* <DEDUP_REMOVED lines=12> */
[----:B------:R-:W-:-:S04]  /*07d0*/  IADD3 R11, P1, PT, R11, R8, RZ ;  /* 0x000000080b0b7210 */ /* 0x000fc80007f3e0ff */
[----:B------:R-:W-:Y:S01]  /*07e0*/  IADD3.X R10, PT, PT, R10, RZ, RZ, P0, !PT ;  /* 0x000000ff0a0a7210 */ /* 0x000fe200007fe4ff */
[----:B------:R-:W-:-:S04]  /*07f0*/  IMAD.WIDE.U32 R8, R11, R4, RZ ;  /* 0x000000040b087225 */ /* 0x000fc800078e00ff */
[----:B------:R-:W-:Y:S01]  /*0800*/  IMAD.X R13, RZ, RZ, R10, P1 ;  /* 0x000000ffff0d7224 */ /* 0x000fe200008e060a */
[----:B------:R-:W-:Y:S01]  /*0810*/  IADD3 R15, P1, PT, -R8, R0, RZ ;  /* 0x00000000080f7210 */ /* 0x000fe20007f3e1ff */
[----:B------:R-:W-:-:S03]  /*0820*/  IMAD R9, R11, R5, R9 ;  /* 0x000000050b097224 */ /* 0x000fc600078e0209 */
[-C--:B------:R-:W-:Y:S01]  /*0830*/  ISETP.GE.U32.AND P0, PT, R15, R4.reuse, PT ;  /* 0x000000040f00720c */ /* 0x080fe20003f06070 */
[-C--:B------:R-:W-:Y:S01]  /*0840*/  IMAD R8, R13, R4.reuse, R9 ;  /* 0x000000040d087224 */ /* 0x080fe200078e0209 */
[----:B------:R-:W-:-:S03]  /*0850*/  IADD3 R9, P2, PT, R15, -R4, RZ ;  /* 0x800000040f097210 */ /* 0x000fc60007f5e0ff */
        /* <DEDUP_REMOVED lines=10> */
[----:B------:R-:W-:Y:S01]  /*0900*/  ISETP.NE.U32.AND P1, PT, R4, RZ, PT ;  /* 0x000000ff0400720c */ /* 0x000fe20003f25070 */
[----:B------:R-:W-:Y:S01]  /*0910*/  IMAD.MOV.U32 R4, RZ, RZ, R6 ;  /* 0x000000ffff047224 */ /* 0x000fe200078e0006 */
[----:B------:R-:W-:Y:S02]  /*0920*/  IADD3 R8, P2, PT, R11, 0x1, RZ ;  /* 0x000000010b087810 */ /* 0x000fe40007f5e0ff */
[----:B------:R-:W-:Y:S02]  /*0930*/  ISETP.GE.U32.AND.EX P0, PT, R12, R5, PT, P0 ;  /* 0x000000050c00720c */ /* 0x000fe40003f06100 */
[----:B------:R-:W-:Y:S01]  /*0940*/  ISETP.NE.AND.EX P1, PT, R5, RZ, PT, P1 ;  /* 0x000000ff0500720c */ /* 0x000fe20003f25310 */
[----:B------:R-:W-:Y:S01]  /*0950*/  HFMA2 R5, -RZ, RZ, 0, 0 ;  /* 0x00000000ff057431 */ /* 0x000fe200000001ff */
[----:B------:R-:W-:-:S02]  /*0960*/  IADD3.X R9, PT, PT, RZ, R10, RZ, P2, !PT ;  /* 0x0000000aff097210 */ /* 0x000fc400017fe4ff */
[----:B------:R-:W-:Y:S02]  /*0970*/  SEL R8, R8, R11, P0 ;  /* 0x0000000b08087207 */ /* 0x000fe40000000000 */
[----:B------:R-:W-:Y:S02]  /*0980*/  SEL R9, R9, R10, P0 ;  /* 0x0000000a09097207 */ /* 0x000fe40000000000 */
[----:B------:R-:W-:Y:S02]  /*0990*/  SEL R8, R8, 0xffffffff, P1 ;  /* 0xffffffff08087807 */ /* 0x000fe40000800000 */
[----:B------:R-:W-:Y:S01]  /*09a0*/  SEL R9, R9, 0xffffffff, P1 ;  /* 0xffffffff09097807 */ /* 0x000fe20000800000 */
[----:B------:R-:W-:Y:S06]  /*09b0*/  RET.REL.NODEC R4 `(_ZN36_GLOBAL__N__f1ff9b21_4_k_cu_26dd954b28kvtc_mean_add_scatter_kernelI13__nv_bfloat16EEvPKfS3_PKPT_mmm) ;  /* 0xfffffff404907950 */ /* 0x000fec0003c3ffff */
.L_x_17:
        /* <DEDUP_REMOVED lines=12> */
.L_x_121:


//--------------------- .text._ZN36_GLOBAL__N__f1ff9b21_4_k_cu_26dd954b28kvtc_mean_add_scatter_kernelI6__halfEEvPKfS3_PKPT_mmm --------------------------
	.section	.text._ZN36_GLOBAL__N__f1ff9b21_4_k_cu_26dd954b28kvtc_mean_add_scatter_kernelI6__halfEEvPKfS3_PKPT_mmm,"ax",@progbits
	.align	128
.text._ZN36_GLOBAL__N__f1ff9b21_4_k_cu_26dd954b28kvtc_mean_add_scatter_kernelI6__halfEEvPKfS3_PKPT_mmm:
        .type           _ZN36_GLOBAL__N__f1ff9b21_4_k_cu_26dd954b28kvtc_mean_add_scatter_kernelI6__halfEEvPKfS3_PKPT_mmm,@function
        .size           _ZN36_GLOBAL__N__f1ff9b21_4_k_cu_26dd954b28kvtc_mean_add_scatter_kernelI6__halfEEvPKfS3_PKPT_mmm,(.L_x_123 - _ZN36_GLOBAL__N__f1ff9b21_4_k_cu_26dd954b28kvtc_mean_add_scatter_kernelI6__halfEEvPKfS3_PKPT_mmm)
        .other          _ZN36_GLOBAL__N__f1ff9b21_4_k_cu_26dd954b28kvtc_mean_add_scatter_kernelI6__halfEEvPKfS3_PKPT_mmm,@"STO_CUDA_ENTRY STV_DEFAULT"
_ZN36_GLOBAL__N__f1ff9b21_4_k_cu_26dd954b28kvtc_mean_add_scatter_kernelI6__halfEEvPKfS3_PKPT_mmm:
        /* <DEDUP_REMOVED lines=25> */
.L_x_22:
        /* <DEDUP_REMOVED lines=27> */
.L_x_20:
[----:B------:R-:W-:-:S07]  /*0340*/  MOV R6, 0x360 ;  /* 0x0000036000067802 */ /* 0x000fce0000000f00 */
[----:B01-34-:R-:W-:Y:S05]  /*0350*/  CALL.REL.NOINC `($__internal_3_$__cuda_sm20_div_u64) ;  /* 0x0000000000807944 */ /* 0x01bfea0003c00000 */
        /* <DEDUP_REMOVED lines=10> */
.L_x_21:
[----:B01--4-:R-:W-:Y:S05]  /*0400*/  BSYNC.RECONVERGENT B1 ;  /* 0x0000000000017941 */ /* 0x013fea0003800200 */
.L_x_19:
        /* <DEDUP_REMOVED lines=11> */
[----:B------:R-:W-:Y:S02]  /*04c0*/  F2FP.F16.F32.PACK_AB R6, RZ, R6 ;  /* 0x00000006ff06723e */ /* 0x000fe400000000ff */
        /* <DEDUP_REMOVED lines=8> */
.L_x_18:
[----:B------:R-:W-:Y:S05]  /*0550*/  EXIT ;  /* 0x000000000000794d */ /* 0x000fea0003800000 */
        .weak           $__internal_3_$__cuda_sm20_div_u64
        .type           $__internal_3_$__cuda_sm20_div_u64,@function
        .size           $__internal_3_$__cuda_sm20_div_u64,(.L_x_123 - $__internal_3_$__cuda_sm20_div_u64)
$__internal_3_$__cuda_sm20_div_u64:
        /* <DEDUP_REMOVED lines=69> */
[----:B------:R-:W-:Y:S06]  /*09b0*/  RET.REL.NODEC R4 `(_ZN36_GLOBAL__N__f1ff9b21_4_k_cu_26dd954b28kvtc_mean_add_scatter_kernelI6__halfEEvPKfS3_PKPT_mmm) ;  /* 0xfffffff404907950 */ /* 0x000fec0003c3ffff */
.L_x_23:
        /* <DEDUP_REMOVED lines=12> */
.L_x_123:


//--------------------- .text._ZN36_GLOBAL__N__f1ff9b21_4_k_cu_26dd954b32kvtc_gather_mean_subtract_kernelIdEEvPKPKT_PKfPfmmm --------------------------
	.section	.text._ZN36_GLOBAL__N__f1ff9b21_4_k_cu_26dd954b32kvtc_gather_mean_subtract_kernelIdEEvPKPKT_PKfPfmmm,"ax",@progbits
	.align	128
.text._ZN36_GLOBAL__N__f1ff9b21_4_k_cu_26dd954b32kvtc_gather_mean_subtract_kernelIdEEvPKPKT_PKfPfmmm:
        .type           _ZN36_GLOBAL__N__f1ff9b21_4_k_cu_26dd954b32kvtc_gather_mean_subtract_kernelIdEEvPKPKT_PKfPfmmm,@function
        .size           _ZN36_GLOBAL__N__f1ff9b21_4_k_cu_26dd954b32kvtc_gather_mean_subtract_kernelIdEEvPKPKT_PKfPfmmm,(.L_x_125 - _ZN36_GLOBAL__N__f1ff9b21_4_k_cu_26dd954b32kvtc_gather_mean_subtract_kernelIdEEvPKPKT_PKfPfmmm)
        .other          _ZN36_GLOBAL__N__f1ff9b21_4_k_cu_26dd954b32kvtc_gather_mean_subtract_kernelIdEEvPKPKT_PKfPfmmm,@"STO_CUDA_ENTRY STV_DEFAULT"
_ZN36_GLOBAL__N__f1ff9b21_4_k_cu_26dd954b32kvtc_gather_mean_subtract_kernelIdEEvPKPKT_PKfPfmmm:
        /* <DEDUP_REMOVED lines=25> */
.L_x_28:
[----:B--2---:R-:W-:Y:S01]  /*0190*/  LOP3.LUT R4, R5, UR18, RZ, 0xfc, !PT ;  /* 0x0000001205047c12 */ /* 0x004fe2000f8efcff */
[----:B------:R-:W-:Y:S03]  /*01a0*/  BSSY.RECONVERGENT B1, `(.L_x_25) ;  /* 0x0000026000017945 */ /* 0x000fe60003800200 */
[----:B------:R-:W-:-:S13]  /*01b0*/  ISETP.NE.U32.AND P0, PT, R4, RZ, PT ;  /* 0x000000ff0400720c */ /* 0x000fda0003f05070 */
[----:B0-----:R-:W-:Y:S05]  /*01c0*/  @P0 BRA `(.L_x_26) ;  /* 0x00000000005c0947 */ /* 0x001fea0003800000 */
        /* <DEDUP_REMOVED lines=23> */
.L_x_26:
[----:B------:R-:W-:-:S07]  /*0340*/  MOV R4, 0x360 ;  /* 0x0000036000047802 */ /* 0x000fce0000000f00 */
[----:B01-34-:R-:W-:Y:S05]  /*0350*/  CALL.REL.NOINC `($__internal_4_$__cuda_sm20_div_u64) ;  /* 0x0000000000807944 */ /* 0x01bfea0003c00000 */
        /* <DEDUP_REMOVED lines=10> */
.L_x_27:
[----:B01--4-:R-:W-:Y:S05]  /*0400*/  BSYNC.RECONVERGENT B1 ;  /* 0x0000000000017941 */ /* 0x013fea0003800200 */
.L_x_25:
[----:B------:R-:W-:-:S04]  /*0410*/  LEA R8, P0, R6, UR12, 0x3 ;  /* 0x0000000c06087c11 */ /* 0x000fc8000f8018ff */
[----:B------:R-:W-:-:S05]  /*0420*/  LEA.HI.X R9, R6, UR13, R7, 0x3, P0 ;  /* 0x0000000d06097c11 */ /* 0x000fca00080f1c07 */
[----:B------:R-:W2:Y:S02]  /*0430*/  LDG.E.64.CONSTANT R6, desc[UR8][R8.64] ;  /* 0x0000000808067981 */ /* 0x000ea4000c1e9b00 */
[----:B--2---:R-:W-:-:S04]  /*0440*/  LEA R6, P0, R11, R6, 0x3 ;  /* 0x000000060b067211 */ /* 0x004fc800078018ff */
[----:B------:R-:W-:-:S06]  /*0450*/  LEA.HI.X R7, R11, R7, R4, 0x3, P0 ;  /* 0x000000070b077211 */ /* 0x000fcc00000f1c04 */
[----:B------:R-:W2:Y:S01]  /*0460*/  LDG.E.64.CONSTANT R6, desc[UR8][R6.64] ;  /* 0x0000000806067981 */ /* 0x000ea2000c1e9b00 */
[----:B------:R-:W-:-:S04]  /*0470*/  LEA R10, P0, R11, UR14, 0x2 ;  /* 0x0000000e0b0a7c11 */ /* 0x000fc8000f8010ff */
[----:B------:R-:W-:-:S06]  /*0480*/  LEA.HI.X R11, R11, UR15, R4, 0x2, P0 ;  /* 0x0000000f0b0b7c11 */ /* 0x000fcc00080f1404 */
[----:B------:R-:W3:Y:S01]  /*0490*/  LDG.E.CONSTANT R11, desc[UR8][R10.64] ;  /* 0x000000080a0b7981 */ /* 0x000ee2000c1e9900 */
[----:B------:R-:W-:-:S04]  /*04a0*/  LEA R12, P0, R0, UR10, 0x2 ;  /* 0x0000000a000c7c11 */ /* 0x000fc8000f8010ff */
[----:B------:R-:W-:Y:S02]  /*04b0*/  LEA.HI.X R13, R0, UR11, R5, 0x2, P0 ;  /* 0x0000000b000d7c11 */ /* 0x000fe400080f1405 */
[----:B------:R-:W-:-:S05]  /*04c0*/  IADD3 R0, P0, PT, R2, R0, RZ ;  /* 0x0000000002007210 */ /* 0x000fca0007f1e0ff */
[----:B------:R-:W-:Y:S01]  /*04d0*/  IMAD.X R5, R3, 0x1, R5, P0 ;  /* 0x0000000103057824 */ /* 0x000fe200000e0605 */
[----:B------:R-:W-:-:S04]  /*04e0*/  ISETP.GE.U32.AND P0, PT, R0, UR4, PT ;  /* 0x0000000400007c0c */ /* 0x000fc8000bf06070 */
[----:B------:R-:W-:Y:S01]  /*04f0*/  ISETP.GE.U32.AND.EX P0, PT, R5, UR6, PT, P0 ;  /* 0x0000000605007c0c */ /* 0x000fe2000bf06100 */
[----:B--2---:R-:W3:Y:S02]  /*0500*/  F2F.F32.F64 R4, R6 ;  /* 0x0000000600047310 */ /* 0x004ee40000301000 */
[----:B---3--:R-:W-:-:S05]  /*0510*/  FADD R15, R4, -R11 ;  /* 0x8000000b040f7221 */ /* 0x008fca0000000000 */
[----:B------:R0:W-:Y:S05]  /*0520*/  STG.E desc[UR8][R12.64], R15 ;  /* 0x0000000f0c007986 */ /* 0x0001ea000c101908 */
[----:B------:R-:W-:Y:S05]  /*0530*/  @!P0 BRA `(.L_x_28) ;  /* 0xfffffffc00148947 */ /* 0x000fea000383ffff */
[----:B------:R-:W-:Y:S05]  /*0540*/  BSYNC.RECONVERGENT B0 ;  /* 0x0000000000007941 */ /* 0x000fea0003800200 */
.L_x_24:
[----:B------:R-:W-:Y:S05]  /*0550*/  EXIT ;  /* 0x000000000000794d */ /* 0x000fea0003800000 */
        .weak           $__internal_4_$__cuda_sm20_div_u64
        .type           $__internal_4_$__cuda_sm20_div_u64,@function
        .size           $__internal_4_$__cuda_sm20_div_u64,(.L_x_125 - $__internal_4_$__cuda_sm20_div_u64)
$__internal_4_$__cuda_sm20_div_u64:
        /* <DEDUP_REMOVED lines=69> */
[----:B------:R-:W-:Y:S06]  /*09b0*/  RET.REL.NODEC R6 `(_ZN36_GLOBAL__N__f1ff9b21_4_k_cu_26dd954b32kvtc_gather_mean_subtract_kernelIdEEvPKPKT_PKfPfmmm) ;  /* 0xfffffff406907950 */ /* 0x000fec0003c3ffff */
.L_x_29:
        /* <DEDUP_REMOVED lines=12> */
.L_x_125:


//--------------------- .text._ZN36_GLOBAL__N__f1ff9b21_4_k_cu_26dd954b32kvtc_gather_mean_subtract_kernelIfEEvPKPKT_PKfPfmmm --------------------------
	.section	.text._ZN36_GLOBAL__N__f1ff9b21_4_k_cu_26dd954b32kvtc_gather_mean_subtract_kernelIfEEvPKPKT_PKfPfmmm,"ax",@progbits
	.align	128
.text._ZN36_GLOBAL__N__f1ff9b21_4_k_cu_26dd954b32kvtc_gather_mean_subtract_kernelIfEEvPKPKT_PKfPfmmm:
        .type           _ZN36_GLOBAL__N__f1ff9b21_4_k_cu_26dd954b32kvtc_gather_mean_subtract_kernelIfEEvPKPKT_PKfPfmmm,@function
        .size           _ZN36_GLOBAL__N__f1ff9b21_4_k_cu_26dd954b32kvtc_gather_mean_subtract_kernelIfEEvPKPKT_PKfPfmmm,(.L_x_127 - _ZN36_GLOBAL__N__f1ff9b21_4_k_cu_26dd954b32kvtc_gather_mean_subtract_kernelIfEEvPKPKT_PKfPfmmm)
        .other          _ZN36_GLOBAL__N__f1ff9b21_4_k_cu_26dd954b32kvtc_gather_mean_subtract_kernelIfEEvPKPKT_PKfPfmmm,@"STO_CUDA_ENTRY STV_DEFAULT"
_ZN36_GLOBAL__N__f1ff9b21_4_k_cu_26dd954b32kvtc_gather_mean_subtract_kernelIfEEvPKPKT_PKfPfmmm:
        /* <DEDUP_REMOVED lines=25> */
.L_x_34:
        /* <DEDUP_REMOVED lines=27> */
.L_x_32:
[----:B------:R-:W-:-:S07]  /*0340*/  MOV R6, 0x360 ;  /* 0x0000036000067802 */ /* 0x000fce0000000f00 */
[----:B01-34-:R-:W-:Y:S05]  /*0350*/  CALL.REL.NOINC `($__internal_5_$__cuda_sm20_div_u64) ;  /* 0x0000000000847944 */ /* 0x01bfea0003c00000 */
        /* <DEDUP_REMOVED lines=10> */
.L_x_33:
[----:B01--4-:R-:W-:Y:S05]  /*0400*/  BSYNC.RECONVERGENT B1 ;  /* 0x0000000000017941 */ /* 0x013fea0003800200 */
.L_x_31:
[----:B------:R-:W-:-:S04]  /*0410*/  LEA R8, P0, R4, UR12, 0x3 ;  /* 0x0000000c04087c11 */ /* 0x000fc8000f8018ff */
[----:B------:R-:W-:-:S05]  /*0420*/  LEA.HI.X R9, R4, UR13, R5, 0x3, P0 ;  /* 0x0000000d04097c11 */ /* 0x000fca00080f1c05 */
[----:B------:R-:W2:Y:S01]  /*0430*/  LDG.E.64.CONSTANT R4, desc[UR8][R8.64] ;  /* 0x0000000808047981 */ /* 0x000ea2000c1e9b00 */
[C---:B------:R-:W-:Y:S01]  /*0440*/  IMAD.SHL.U32 R11, R13.reuse, 0x4, RZ ;  /* 0x000000040d0b7824 */ /* 0x040fe200078e00ff */
[----:B------:R-:W-:-:S04]  /*0450*/  SHF.L.U64.HI R13, R13, 0x2, R6 ;  /* 0x000000020d0d7819 */ /* 0x000fc80000010206 */
[----:B------:R-:W-:Y:S02]  /*0460*/  IADD3 R10, P1, PT, R11, UR14, RZ ;  /* 0x0000000e0b0a7c10 */ /* 0x000fe4000ff3e0ff */
[----:B--2---:R-:W-:Y:S02]  /*0470*/  IADD3 R4, P0, PT, R4, R11, RZ ;  /* 0x0000000b04047210 */ /* 0x004fe40007f1e0ff */
[----:B------:R-:W-:-:S03]  /*0480*/  IADD3.X R11, PT, PT, R13, UR15, RZ, P1, !PT ;  /* 0x0000000f0d0b7c10 */ /* 0x000fc60008ffe4ff */
[----:B------:R-:W-:-:S03]  /*0490*/  IMAD.X R5, R5, 0x1, R13, P0 ;  /* 0x0000000105057824 */ /* 0x000fc600000e060d */
[----:B------:R-:W2:Y:S04]  /*04a0*/  LDG.E.CONSTANT R11, desc[UR8][R10.64] ;  /* 0x000000080a0b7981 */ /* 0x000ea8000c1e9900 */
[----:B------:R-:W2:Y:S01]  /*04b0*/  LDG.E.CONSTANT R4, desc[UR8][R4.64] ;  /* 0x0000000804047981 */ /* 0x000ea2000c1e9900 */
[----:B------:R-:W-:-:S04]  /*04c0*/  LEA R12, P0, R0, UR10, 0x2 ;  /* 0x0000000a000c7c11 */ /* 0x000fc8000f8010ff */
[----:B------:R-:W-:Y:S02]  /*04d0*/  LEA.HI.X R13, R0, UR11, R7, 0x2, P0 ;  /* 0x0000000b000d7c11 */ /* 0x000fe400080f1407 */
[----:B------:R-:W-:-:S04]  /*04e0*/  IADD3 R0, P0, PT, R2, R0, RZ ;  /* 0x0000000002007210 */ /* 0x000fc80007f1e0ff */
[----:B------:R-:W-:Y:S02]  /*04f0*/  IADD3.X R7, PT, PT, R3, R7, RZ, P0, !PT ;  /* 0x0000000703077210 */ /* 0x000fe400007fe4ff */
[----:B------:R-:W-:-:S04]  /*0500*/  ISETP.GE.U32.AND P0, PT, R0, UR4, PT ;  /* 0x0000000400007c0c */ /* 0x000fc8000bf06070 */
[----:B------:R-:W-:Y:S01]  /*0510*/  ISETP.GE.U32.AND.EX P0, PT, R7, UR6, PT, P0 ;  /* 0x0000000607007c0c */ /* 0x000fe2000bf06100 */
[----:B--2---:R-:W-:-:S05]  /*0520*/  FADD R9, R4, -R11 ;  /* 0x8000000b04097221 */ /* 0x004fca0000000000 */
[----:B------:R0:W-:Y:S07]  /*0530*/  STG.E desc[UR8][R12.64], R9 ;  /* 0x000000090c007986 */ /* 0x0001ee000c101908 */
[----:B------:R-:W-:Y:S05]  /*0540*/  @!P0 BRA `(.L_x_34) ;  /* 0xfffffffc00108947 */ /* 0x000fea000383ffff */
[----:B------:R-:W-:Y:S05]  /*0550*/  BSYNC.RECONVERGENT B0 ;  /* 0x0000000000007941 */ /* 0x000fea0003800200 */
.L_x_30:
[----:B------:R-:W-:Y:S05]  /*0560*/  EXIT ;  /* 0x000000000000794d */ /* 0x000fea0003800000 */
        .weak           $__internal_5_$__cuda_sm20_div_u64
        .type           $__internal_5_$__cuda_sm20_div_u64,@function
        .size           $__internal_5_$__cuda_sm20_div_u64,(.L_x_127 - $__internal_5_$__cuda_sm20_div_u64)
$__internal_5_$__cuda_sm20_div_u64:
        /* <DEDUP_REMOVED lines=69> */
[----:B------:R-:W-:Y:S06]  /*09c0*/  RET.REL.NODEC R4 `(_ZN36_GLOBAL__N__f1ff9b21_4_k_cu_26dd954b32kvtc_gather_mean_subtract_kernelIfEEvPKPKT_PKfPfmmm) ;  /* 0xfffffff4048c7950 */ /* 0x000fec0003c3ffff */
.L_x_35:
        /* <DEDUP_REMOVED lines=11> */
.L_x_127:


//--------------------- .text._ZN36_GLOBAL__N__f1ff9b21_4_k_cu_26dd954b32kvtc_gather_mean_subtract_kernelI13__nv_bfloat16EEvPKPKT_PKfPfmmm --------------------------
	.section	.text._ZN36_GLOBAL__N__f1ff9b21_4_k_cu_26dd954b32kvtc_gather_mean_subtract_kernelI13__nv_bfloat16EEvPKPKT_PKfPfmmm,"ax",@progbits
	.align	128
.text._ZN36_GLOBAL__N__f1ff9b21_4_k_cu_26dd954b32kvtc_gather_mean_subtract_kernelI13__nv_bfloat16EEvPKPKT_PKfPfmmm:
        .type           _ZN36_GLOBAL__N__f1ff9b21_4_k_cu_26dd954b32kvtc_gather_mean_subtract_kernelI13__nv_bfloat16EEvPKPKT_PKfPfmmm,@function
        .size           _ZN36_GLOBAL__N__f1ff9b21_4_k_cu_26dd954b32kvtc_gather_mean_subtract_kernelI13__nv_bfloat16EEvPKPKT_PKfPfmmm,(.L_x_129 - _ZN36_GLOBAL__N__f1ff9b21_4_k_cu_26dd954b32kvtc_gather_mean_subtract_kernelI13__nv_bfloat16EEvPKPKT_PKfPfmmm)
        .other          _ZN36_GLOBAL__N__f1ff9b21_4_k_cu_26dd954b32kvtc_gather_mean_subtract_kernelI13__nv_bfloat16EEvPKPKT_PKfPfmmm,@"STO_CUDA_ENTRY STV_DEFAULT"
_ZN36_GLOBAL__N__f1ff9b21_4_k_cu_26dd954b32kvtc_gather_mean_subtract_kernelI13__nv_bfloat16EEvPKPKT_PKfPfmmm:
        /* <DEDUP_REMOVED lines=25> */
.L_x_40:
        /* <DEDUP_REMOVED lines=27> */
.L_x_38:
[----:B------:R-:W-:-:S07]  /*0340*/  MOV R6, 0x360 ;  /* 0x0000036000067802 */ /* 0x000fce0000000f00 */
[----:B01-34-:R-:W-:Y:S05]  /*0350*/  CALL.REL.NOINC `($__internal_6_$__cuda_sm20_div_u64) ;  /* 0x0000000000807944 */ /* 0x01bfea0003c00000 */
        /* <DEDUP_REMOVED lines=10> */
.L_x_39:
[----:B01--4-:R-:W-:Y:S05]  /*0400*/  BSYNC.RECONVERGENT B1 ;  /* 0x0000000000017941 */ /* 0x013fea0003800200 */
.L_x_37:
[----:B------:R-:W-:-:S04]  /*0410*/  LEA R8, P0, R4, UR12, 0x3 ;  /* 0x0000000c04087c11 */ /* 0x000fc8000f8018ff */
[----:B------:R-:W-:-:S05]  /*0420*/  LEA.HI.X R9, R4, UR13, R5, 0x3, P0 ;  /* 0x0000000d04097c11 */ /* 0x000fca00080f1c05 */
[----:B------:R-:W2:Y:S01]  /*0430*/  LDG.E.64.CONSTANT R4, desc[UR8][R8.64] ;  /* 0x0000000808047981 */ /* 0x000ea2000c1e9b00 */
[C---:B------:R-:W-:Y:S02]  /*0440*/  LEA R10, P1, R11.reuse, UR14, 0x2 ;  /* 0x0000000e0b0a7c11 */ /* 0x040fe4000f8210ff */
[----:B--2---:R-:W-:-:S04]  /*0450*/  LEA R4, P0, R11, R4, 0x1 ;  /* 0x000000040b047211 */ /* 0x004fc800078008ff */
[C-C-:B------:R-:W-:Y:S02]  /*0460*/  LEA.HI.X R5, R11.reuse, R5, R6.reuse, 0x1, P0 ;  /* 0x000000050b057211 */ /* 0x140fe400000f0c06 */
[----:B------:R-:W-:-:S03]  /*0470*/  LEA.HI.X R11, R11, UR15, R6, 0x2, P1 ;  /* 0x0000000f0b0b7c11 */ /* 0x000fc600088f1406 */
[----:B------:R-:W2:Y:S04]  /*0480*/  LD.E.U16 R4, desc[UR8][R4.64] ;  /* 0x0000000804047980 */ /* 0x000ea8000c101500 */
[----:B------:R-:W3:Y:S01]  /*0490*/  LDG.E.CONSTANT R11, desc[UR8][R10.64] ;  /* 0x000000080a0b7981 */ /* 0x000ee2000c1e9900 */
[----:B------:R-:W-:-:S04]  /*04a0*/  LEA R12, P0, R0, UR10, 0x2 ;  /* 0x0000000a000c7c11 */ /* 0x000fc8000f8010ff */
[----:B------:R-:W-:Y:S02]  /*04b0*/  LEA.HI.X R13, R0, UR11, R7, 0x2, P0 ;  /* 0x0000000b000d7c11 */ /* 0x000fe400080f1407 */
[----:B------:R-:W-:-:S05]  /*04c0*/  IADD3 R0, P0, PT, R2, R0, RZ ;  /* 0x0000000002007210 */ /* 0x000fca0007f1e0ff */
[----:B------:R-:W-:Y:S01]  /*04d0*/  IMAD.X R7, R3, 0x1, R7, P0 ;  /* 0x0000000103077824 */ /* 0x000fe200000e0607 */
[----:B------:R-:W-:-:S04]  /*04e0*/  ISETP.GE.U32.AND P0, PT, R0, UR4, PT ;  /* 0x0000000400007c0c */ /* 0x000fc8000bf06070 */
[----:B------:R-:W-:Y:S01]  /*04f0*/  ISETP.GE.U32.AND.EX P0, PT, R7, UR6, PT, P0 ;  /* 0x0000000607007c0c */ /* 0x000fe2000bf06100 */
[----:B--2---:R-:W-:-:S04]  /*0500*/  IMAD.U32 R6, R4, 0x10000, RZ ;  /* 0x0001000004067824 */ /* 0x004fc800078e00ff */
[----:B---3--:R-:W-:-:S05]  /*0510*/  FADD R15, R6, -R11 ;  /* 0x8000000b060f7221 */ /* 0x008fca0000000000 */
[----:B------:R0:W-:Y:S03]  /*0520*/  STG.E desc[UR8][R12.64], R15 ;  /* 0x0000000f0c007986 */ /* 0x0001e6000c101908 */
[----:B------:R-:W-:Y:S05]  /*0530*/  @!P0 BRA `(.L_x_40) ;  /* 0xfffffffc00148947 */ /* 0x000fea000383ffff */
[----:B------:R-:W-:Y:S05]  /*0540*/  BSYNC.RECONVERGENT B0 ;  /* 0x0000000000007941 */ /* 0x000fea0003800200 */
.L_x_36:
[----:B------:R-:W-:Y:S05]  /*0550*/  EXIT ;  /* 0x000000000000794d */ /* 0x000fea0003800000 */
        .weak           $__internal_6_$__cuda_sm20_div_u64
        .type           $__internal_6_$__cuda_sm20_div_u64,@function
        .size           $__internal_6_$__cuda_sm20_div_u64,(.L_x_129 - $__internal_6_$__cuda_sm20_div_u64)
$__internal_6_$__cuda_sm20_div_u64:
[----:B------:R-:W0:Y:S01]  /*0560*/  LDCU.64 UR16, c[0x0][0x3a0] ;  /* 0x00007400ff1077ac */ /* 0x000e220008000a00 */
[----:B------:R-:W1:Y:S01]  /*0570*/  LDC.64 R4, c[0x0][0x3a0] ;  /* 0x0000e800ff047b82 */ /* 0x000e620000000a00 */
[----:B0-----:R-:W0:Y:S08]  /*0580*/  I2F.U64.RP R12, UR16 ;  /* 0x00000010000c7d12 */ /* 0x001e300008309000 */
[----:B0-----:R-:W0:Y:S02]  /*0590*/  MUFU.RCP R12, R12 ;  /* 0x0000000c000c7308 */ /* 0x001e240000001000 */
[----:B0-----:R-:W-:-:S06]  /*05a0*/  IADD3 R8, PT, PT, R12, 0x1ffffffe, RZ ;  /* 0x1ffffffe0c087810 */ /* 0x001fcc0007ffe0ff */
[----:B------:R-:W1:Y:S02]  /*05b0*/  F2I.U64.TRUNC R8, R8 ;  /* 0x0000000800087311 */ /* 0x000e64000020d800 */
[----:B-1----:R-:W-:-:S04]  /*05c0*/  IMAD.WIDE.U32 R10, R8, R4, RZ ;  /* 0x00000004080a7225 */ /* 0x002fc800078e00ff */
[----:B------:R-:W-:Y:S01]  /*05d0*/  IMAD R11, R8, R5, R11 ;  /* 0x00000005080b7224 */ /* 0x000fe200078e020b */
[----:B------:R-:W-:-:S03]  /*05e0*/  IADD3 R13, P0, PT, RZ, -R10, RZ ;  /* 0x8000000aff0d7210 */ /* 0x000fc60007f1e0ff */
[----:B------:R-:W-:Y:S02]  /*05f0*/  IMAD R11, R9, R4, R11 ;  /* 0x00000004090b7224 */ /* 0x000fe400078e020b */
[----:B------:R-:W-:-:S04]  /*0600*/  IMAD.HI.U32 R10, R8, R13, RZ ;  /* 0x0000000d080a7227 */ /* 0x000fc800078e00ff */
[----:B------:R-:W-:Y:S02]  /*0610*/  IMAD.X R15, RZ, RZ, ~R11, P0 ;  /* 0x000000ffff0f7224 */ /* 0x000fe400000e0e0b */
[----:B------:R-:W-:Y:S02]  /*0620*/  IMAD.MOV.U32 R11, RZ, RZ, R8 ;  /* 0x000000ffff0b7224 */ /* 0x000fe400078e0008 */
[-C--:B------:R-:W-:Y:S02]  /*0630*/  IMAD R17, R9, R15.reuse, RZ ;  /* 0x0000000f09117224 */ /* 0x080fe400078e02ff */
[----:B------:R-:W-:-:S04]  /*0640*/  IMAD.WIDE.U32 R10, P0, R8, R15, R10 ;  /* 0x0000000f080a7225 */ /* 0x000fc8000780000a */
[----:B------:R-:W-:-:S04]  /*0650*/  IMAD.HI.U32 R15, R9, R15, RZ ;  /* 0x0000000f090f7227 */ /* 0x000fc800078e00ff */
[----:B------:R-:W-:-:S05]  /*0660*/  IMAD.HI.U32 R10, P1, R9, R13, R10 ;  /* 0x0000000d090a7227 */ /* 0x000fca000782000a */
[----:B------:R-:W-:Y:S02]  /*0670*/  IADD3 R11, P2, PT, R17, R10, RZ ;  /* 0x0000000a110b7210 */ /* 0x000fe40007f5e0ff */
[----:B------:R-:W-:-:S03]  /*0680*/  IADD3.X R10, PT, PT, R15, R9, RZ, P0, !PT ;  /* 0x000000090f0a7210 */ /* 0x000fc600007fe4ff */
[----:B------:R-:W-:Y:S01]  /*0690*/  IMAD.WIDE.U32 R8, R11, R4, RZ ;  /* 0x000000040b087225 */ /* 0x000fe200078e00ff */
[----:B------:R-:W-:-:S03]  /*06a0*/  IADD3.X R13, PT, PT, RZ, RZ, R10, P2, P1 ;  /* 0x000000ffff0d7210 */ /* 0x000fc600017e240a */
[----:B------:R-:W-:Y:S01]  /*06b0*/  IMAD R9, R11, R5, R9 ;  /* 0x000000050b097224 */ /* 0x000fe200078e0209 */
[----:B------:R-:W-:-:S03]  /*06c0*/  IADD3 R15, P0, PT, RZ, -R8, RZ ;  /* 0x80000008ff0f7210 */ /* 0x000fc60007f1e0ff */
[----:B------:R-:W-:Y:S02]  /*06d0*/  IMAD R9, R13, R4, R9 ;  /* 0x000000040d097224 */ /* 0x000fe400078e0209 */
[----:B------:R-:W-:-:S04]  /*06e0*/  IMAD.HI.U32 R10, R11, R15, RZ ;  /* 0x0000000f0b0a7227 */ /* 0x000fc800078e00ff */
[----:B------:R-:W-:Y:S02]  /*06f0*/  IMAD.X R8, RZ, RZ, ~R9, P0 ;  /* 0x000000ffff087224 */ /* 0x000fe400000e0e09 */
[----:B------:R-:W-:Y:S02]  /*0700*/  HFMA2 R9, -RZ, RZ, 0, 0 ;  /* 0x00000000ff097431 */ /* 0x000fe400000001ff */
        /* <DEDUP_REMOVED lines=42> */
[----:B------:R-:W-:Y:S06]  /*09b0*/  RET.REL.NODEC R4 `(_ZN36_GLOBAL__N__f1ff9b21_4_k_cu_26dd954b32kvtc_gather_mean_subtract_kernelI13__nv_bfloat16EEvPKPKT_PKfPfmmm) ;  /* 0xfffffff404907950 */ /* 0x000fec0003c3ffff */
.L_x_41:
        /* <DEDUP_REMOVED lines=12> */
.L_x_129:


//--------------------- .text._ZN36_GLOBAL__N__f1ff9b21_4_k_cu_26dd954b32kvtc_gather_mean_subtract_kernelI6__halfEEvPKPKT_PKfPfmmm --------------------------
	.section	.text._ZN36_GLOBAL__N__f1ff9b21_4_k_cu_26dd954b32kvtc_gather_mean_subtract_kernelI6__halfEEvPKPKT_PKfPfmmm,"ax",@progbits
	.align	128
.text._ZN36_GLOBAL__N__f1ff9b21_4_k_cu_26dd954b32kvtc_gather_mean_subtract_kernelI6__halfEEvPKPKT_PKfPfmmm:
        .type           _ZN36_GLOBAL__N__f1ff9b21_4_k_cu_26dd954b32kvtc_gather_mean_subtract_kernelI6__halfEEvPKPKT_PKfPfmmm,@function
        .size           _ZN36_GLOBAL__N__f1ff9b21_4_k_cu_26dd954b32kvtc_gather_mean_subtract_kernelI6__halfEEvPKPKT_PKfPfmmm,(.L_x_131 - _ZN36_GLOBAL__N__f1ff9b21_4_k_cu_26dd954b32kvtc_gather_mean_subtract_kernelI6__halfEEvPKPKT_PKfPfmmm)
        .other          _ZN36_GLOBAL__N__f1ff9b21_4_k_cu_26dd954b32kvtc_gather_mean_subtract_kernelI6__halfEEvPKPKT_PKfPfmmm,@"STO_CUDA_ENTRY STV_DEFAULT"
_ZN36_GLOBAL__N__f1ff9b21_4_k_cu_26dd954b32kvtc_gather_mean_subtract_kernelI6__halfEEvPKPKT_PKfPfmmm:
        /* <DEDUP_REMOVED lines=25> */
.L_x_46:
        /* <DEDUP_REMOVED lines=27> */
.L_x_44:
[----:B------:R-:W-:-:S07]  /*0340*/  MOV R6, 0x360 ;  /* 0x0000036000067802 */ /* 0x000fce0000000f00 */
[----:B01-34-:R-:W-:Y:S05]  /*0350*/  CALL.REL.NOINC `($__internal_7_$__cuda_sm20_div_u64) ;  /* 0x0000000000807944 */ /* 0x01bfea0003c00000 */
        /* <DEDUP_REMOVED lines=10> */
.L_x_45:
[----:B01--4-:R-:W-:Y:S05]  /*0400*/  BSYNC.RECONVERGENT B1 ;  /* 0x0000000000017941 */ /* 0x013fea0003800200 */
.L_x_43:
        /* <DEDUP_REMOVED lines=15> */
[----:B--2---:R-:W-:-:S05]  /*0500*/  HADD2.F32 R6, -RZ, R4.H0_H0 ;  /* 0x20000004ff067230 */ /* 0x004fca0000004100 */
[----:B---3--:R-:W-:-:S05]  /*0510*/  FADD R15, R6, -R11 ;  /* 0x8000000b060f7221 */ /* 0x008fca0000000000 */
[----:B------:R0:W-:Y:S02]  /*0520*/  STG.E desc[UR8][R12.64], R15 ;  /* 0x0000000f0c007986 */ /* 0x0001e4000c101908 */
[----:B------:R-:W-:Y:S05]  /*0530*/  @!P0 BRA `(.L_x_46) ;  /* 0xfffffffc00148947 */ /* 0x000fea000383ffff */
[----:B------:R-:W-:Y:S05]  /*0540*/  BSYNC.RECONVERGENT B0 ;  /* 0x0000000000007941 */ /* 0x000fea0003800200 */
.L_x_42:
[----:B------:R-:W-:Y:S05]  /*0550*/  EXIT ;  /* 0x000000000000794d */ /* 0x000fea0003800000 */
        .weak           $__internal_7_$__cuda_sm20_div_u64
        .type           $__internal_7_$__cuda_sm20_div_u64,@function
        .size           $__internal_7_$__cuda_sm20_div_u64,(.L_x_131 - $__internal_7_$__cuda_sm20_div_u64)
$__internal_7_$__cuda_sm20_div_u64:
        /* <DEDUP_REMOVED lines=69> */
[----:B------:R-:W-:Y:S06]  /*09b0*/  RET.REL.NODEC R4 `(_ZN36_GLOBAL__N__f1ff9b21_4_k_cu_26dd954b32kvtc_gather_mean_subtract_kernelI6__halfEEvPKPKT_PKfPfmmm) ;  /* 0xfffffff404907950 */ /* 0x000fec0003c3ffff */
.L_x_47:
        /* <DEDUP_REMOVED lines=12> */
.L_x_131:


//--------------------- .text._ZN36_GLOBAL__N__f1ff9b21_4_k_cu_26dd954b27kvtc_dequantize_intx_kernelEPKhPKfS3_Pfmmmmi --------------------------
	.section	.text._ZN36_GLOBAL__N__f1ff9b21_4_k_cu_26dd954b27kvtc_dequantize_intx_kernelEPKhPKfS3_Pfmmmmi,"ax",@progbits
	.align	128
.text._ZN36_GLOBAL__N__f1ff9b21_4_k_cu_26dd954b27kvtc_dequantize_intx_kernelEPKhPKfS3_Pfmmmmi:
        .type           _ZN36_GLOBAL__N__f1ff9b21_4_k_cu_26dd954b27kvtc_dequantize_intx_kernelEPKhPKfS3_Pfmmmmi,@function
        .size           _ZN36_GLOBAL__N__f1ff9b21_4_k_cu_26dd954b27kvtc_dequantize_intx_kernelEPKhPKfS3_Pfmmmmi,(.L_x_133 - _ZN36_GLOBAL__N__f1ff9b21_4_k_cu_26dd954b27kvtc_dequantize_intx_kernelEPKhPKfS3_Pfmmmmi)
        .other          _ZN36_GLOBAL__N__f1ff9b21_4_k_cu_26dd954b27kvtc_dequantize_intx_kernelEPKhPKfS3_Pfmmmmi,@"STO_CUDA_ENTRY STV_DEFAULT"
_ZN36_GLOBAL__N__f1ff9b21_4_k_cu_26dd954b27kvtc_dequantize_intx_kernelEPKhPKfS3_Pfmmmmi:
[----:B------:R-:W-:Y:S01]  /*0000*/  LDC R1, c[0x0][0x37c] ;  /* 0x0000df00ff017b82 */ /* 0x000fe20000000800 */
[----:B------:R-:W0:Y:S01]  /*0010*/  LDCU UR6, c[0x0][0x3c0] ;  /* 0x00007800ff0677ac */ /* 0x000e220008000800 */
[----:B------:R-:W1:Y:S01]  /*0020*/  LDCU.64 UR8, c[0x0][0x3b8] ;  /* 0x00007700ff0877ac */ /* 0x000e620008000a00 */
[----:B0-----:R-:W-:-:S05]  /*0030*/  IMAD.U32 R0, RZ, RZ, UR6 ;  /* 0x00000006ff007e24 */ /* 0x001fca000f8e00ff */
[----:B------:R-:W-:-:S04]  /*0040*/  IABS R5, R0 ;  /* 0x0000000000057213 */ /* 0x000fc80000000000 */
[----:B------:R-:W0:Y:S08]  /*0050*/  I2F.RP R0, R5 ;  /* 0x0000000500007306 */ /* 0x000e300000209400 */
[----:B0-----:R-:W0:Y:S02]  /*0060*/  MUFU.RCP R0, R0 ;  /* 0x0000000000007308 */ /* 0x001e240000001000 */
[----:B0-----:R-:W-:-:S06]  /*0070*/  VIADD R2, R0, 0xffffffe ;  /* 0x0ffffffe00027836 */ /* 0x001fcc0000000000 */
[----:B------:R0:W2:Y:S02]  /*0080*/  F2I.FTZ.U32.TRUNC.NTZ R3, R2 ;  /* 0x0000000200037305 */ /* 0x0000a4000021f000 */
[----:B0-----:R-:W-:-:S05]  /*0090*/  IMAD.MOV.U32 R2, RZ, RZ, RZ ;  /* 0x000000ffff027224 */ /* 0x001fca00078e00ff */
[----:B------:R-:W-:Y:S01]  /*00a0*/  R2UR UR4, R2 ;  /* 0x00000000020472ca */ /* 0x000fe200000e0000 */
[----:B--2---:R-:W-:Y:S01]  /*00b0*/  IMAD.MOV R4, RZ, RZ, -R3 ;  /* 0x000000ffff047224 */ /* 0x004fe200078e0a03 */
[----:B------:R-:W-:-:S03]  /*00c0*/  R2UR UR5, R3 ;  /* 0x00000000030572ca */ /* 0x000fc600000e0000 */
[----:B------:R-:W-:-:S10]  /*00d0*/  IMAD R7, R4, R5, RZ ;  /* 0x0000000504077224 */ /* 0x000fd400078e02ff */
[----:B------:R-:W-:-:S05]  /*00e0*/  IMAD.HI.U32 R7, R3, R7, UR4 ;  /* 0x0000000403077e27 */ /* 0x000fca000f8e0007 */
[----:B------:R-:W-:-:S13]  /*00f0*/  R2UR UR4, R7 ;  /* 0x00000000070472ca */ /* 0x000fda00000e0000 */
[----:B------:R-:W-:Y:S02]  /*0100*/  UIMAD.WIDE.U32 UR4, UR4, 0x8, URZ ;  /* 0x00000008040478a5 */ /* 0x000fe4000f8e00ff */
[----:B------:R-:W-:-:S04]  /*0110*/  ULOP3.LUT UR4, UR6, 0x8, URZ, 0x3c, !UPT ;  /* 0x0000000806047892 */ /* 0x000fc8000f8e3cff */
[----:B------:R-:W-:-:S05]  /*0120*/  IADD3 R0, PT, PT, RZ, -UR5, RZ ;  /* 0x80000005ff007c10 */ /* 0x000fca000fffe0ff */
[----:B------:R-:W-:-:S05]  /*0130*/  IMAD R0, R5, R0, 0x8 ;  /* 0x0000000805007424 */ /* 0x000fca00078e0200 */
[----:B------:R-:W-:-:S13]  /*0140*/  ISETP.GT.U32.AND P0, PT, R5, R0, PT ;  /* 0x000000000500720c */ /* 0x000fda0003f04070 */
[----:B------:R-:W-:Y:S01]  /*0150*/  VOTEU.ANY UP0, P0 ;  /* 0x0000000000ff7886 */ /* 0x000fe20000000100 */
[----:B------:R-:W-:-:S04]  /*0160*/  PLOP3.LUT P0, PT, PT, PT, UP0, 0x80, 0x8 ;  /* 0x000000000008781c */ /* 0x000fc80003f0f008 */
[----:B------:R-:W-:Y:S02]  /*0170*/  @!UP0 UIADD3 UR5, UPT, UPT, UR5, 0x1, URZ ;  /* 0x0000000105058890 */ /* 0x000fe4000fffe0ff */
[----:B------:R-:W-:-:S07]  /*0180*/  UISETP.GE.AND UP0, UPT, UR4, URZ, UPT ;  /* 0x000000ff0400728c */ /* 0x000fce000bf06270 */
[----:B------:R-:W-:-:S05]  /*0190*/  @!P0 IMAD.IADD R0, R0, 0x1, -R5 ;  /* 0x0000000100008824 */ /* 0x000fca00078e0a05 */
[----:B------:R-:W-:Y:S01]  /*01a0*/  ISETP.GE.U32.AND P0, PT, R0, R5, PT ;  /* 0x000000050000720c */ /* 0x000fe20003f06070 */
[----:B-1----:R-:W-:-:S12]  /*01b0*/  IMAD.U32 R0, RZ, RZ, UR8 ;  /* 0x00000008ff007e24 */ /* 0x002fd8000f8e00ff */
[----:B------:R-:W-:-:S05]  /*01c0*/  VOTEU.ANY UP1, P0 ;  /* 0x0000000000ff7886 */ /* 0x000fca0000020100 */
[----:B------:R-:W-:Y:S02]  /*01d0*/  @UP1 UIADD3 UR5, UPT, UPT, UR5, 0x1, URZ ;  /* 0x0000000105051890 */ /* 0x000fe4000fffe0ff */
[----:B------:R-:W-:-:S05]  /*01e0*/  UISETP.NE.AND UP1, UPT, UR6, URZ, UPT ;  /* 0x000000ff0600728c */ /* 0x000fca000bf25270 */
[----:B------:R-:W-:Y:S02]  /*01f0*/  UMOV UR7, UR5 ;  /* 0x0000000500077c82 */ /* 0x000fe40008000000 */
[----:B------:R-:W-:-:S04]  /*0200*/  @!UP0 UIADD3 UR7, UPT, UPT, -UR7, URZ, URZ ;  /* 0x000000ff07078290 */ /* 0x000fc8000fffe1ff */
[----:B------:R-:W-:-:S04]  /*0210*/  @!UP1 ULOP3.LUT UR7, URZ, UR6, URZ, 0x33, !UPT ;  /* 0x00000006ff079292 */ /* 0x000fc8000f8e33ff */
[----:B------:R-:W-:Y:S02]  /*0220*/  USHF.R.S32.HI UR13, URZ, 0x1f, UR7 ;  /* 0x0000001fff0d7899 */ /* 0x000fe40008011407 */
[----:B------:R-:W-:-:S04]  /*0230*/  IADD3 R0, P0, PT, R0, UR7, RZ ;  /* 0x0000000700007c10 */ /* 0x000fc8000ff1e0ff */
[----:B------:R-:W-:-:S09]  /*0240*/  IADD3 R13, P1, PT, R0, -0x1, RZ ;  /* 0xffffffff000d7810 */ /* 0x000fd20007f3e0ff */
[----:B------:R-:W-:-:S04]  /*0250*/  VOTEU.ANY UP0, P0 ;  /* 0x0000000000ff7886 */ /* 0x000fc80000000100 */
[----:B------:R-:W-:Y:S01]  /*0260*/  VOTEU.ANY UP1, P1 ;  /* 0x0000000000ff7886 */ /* 0x000fe20000820100 */
[----:B------:R-:W-:-:S04]  /*0270*/  UIADD3.X UR4, UPT, UPT, UR13, -0x1, UR9, UP1, UP0 ;  /* 0xffffffff0d047890 */ /* 0x000fc80008fe0409 */
[----:B------:R-:W-:-:S04]  /*0280*/  ULOP3.LUT UR5, UR4, UR13, URZ, 0xfc, !UPT ;  /* 0x0000000d04057292 */ /* 0x000fc8000f8efcff */
[----:B------:R-:W-:-:S09]  /*0290*/  UISETP.NE.U32.AND UP0, UPT, UR5, URZ, UPT ;  /* 0x000000ff0500728c */ /* 0x000fd2000bf05070 */
[----:B------:R-:W-:Y:S05]  /*02a0*/  BRA.U UP0, `(.L_x_48) ;  /* 0x0000000100507547 */ /* 0x000fea000b800000 */
[----:B------:R-:W0:Y:S01]  /*02b0*/  I2F.U32.RP R0, UR7 ;  /* 0x0000000700007d06 */ /* 0x000e220008209000 */
[----:B------:R-:W-:Y:S01]  /*02c0*/  IMAD R5, RZ, RZ, -UR7 ;  /* 0x80000007ff057e24 */ /* 0x000fe2000f8e02ff */
[----:B------:R-:W-:Y:S02]  /*02d0*/  ISETP.NE.U32.AND P2, PT, RZ, UR7, PT ;  /* 0x00000007ff007c0c */ /* 0x000fe4000bf45070 */
[----:B------:R-:W-:-:S04]  /*02e0*/  MOV R11, RZ ;  /* 0x000000ff000b7202 */ /* 0x000fc80000000f00 */
[----:B0-----:R-:W0:Y:S02]  /*02f0*/  MUFU.RCP R0, R0 ;  /* 0x0000000000007308 */ /* 0x001e240000001000 */
[----:B0-----:R-:W-:-:S06]  /*0300*/  VIADD R2, R0, 0xffffffe ;  /* 0x0ffffffe00027836 */ /* 0x001fcc0000000000 */
[----:B------:R0:W1:Y:S02]  /*0310*/  F2I.FTZ.U32.TRUNC.NTZ R3, R2 ;  /* 0x0000000200037305 */ /* 0x000064000021f000 */
[----:B0-----:R-:W-:Y:S02]  /*0320*/  HFMA2 R2, -RZ, RZ, 0, 0 ;  /* 0x00000000ff027431 */ /* 0x001fe400000001ff */
[----:B-1----:R-:W-:-:S04]  /*0330*/  IMAD R5, R5, R3, RZ ;  /* 0x0000000305057224 */ /* 0x002fc800078e02ff */
[----:B------:R-:W-:-:S06]  /*0340*/  IMAD.HI.U32 R3, R3, R5, R2 ;  /* 0x0000000503037227 */ /* 0x000fcc00078e0002 */
[----:B------:R-:W-:-:S04]  /*0350*/  IMAD.HI.U32 R10, R3, R13, RZ ;  /* 0x0000000d030a7227 */ /* 0x000fc800078e00ff */
[----:B------:R-:W-:-:S04]  /*0360*/  IMAD.MOV R3, RZ, RZ, -R10 ;  /* 0x000000ffff037224 */ /* 0x000fc800078e0a0a */
[----:B------:R-:W-:-:S05]  /*0370*/  IMAD R3, R3, UR7, R13 ;  /* 0x0000000703037c24 */ /* 0x000fca000f8e020d */
[----:B------:R-:W-:-:S13]  /*0380*/  ISETP.GE.U32.AND P0, PT, R3, UR7, PT ;  /* 0x0000000703007c0c */ /* 0x000fda000bf06070 */
[----:B------:R-:W-:Y:S02]  /*0390*/  @P0 VIADD R3, R3, -UR7 ;  /* 0x8000000703030c36 */ /* 0x000fe40008000000 */
[----:B------:R-:W-:-:S03]  /*03a0*/  @P0 VIADD R10, R10, 0x1 ;  /* 0x000000010a0a0836 */ /* 0x000fc60000000000 */
[----:B------:R-:W-:-:S13]  /*03b0*/  ISETP.GE.U32.AND P1, PT, R3, UR7, PT ;  /* 0x0000000703007c0c */ /* 0x000fda000bf26070 */
[----:B------:R-:W-:Y:S01]  /*03c0*/  @P1 VIADD R10, R10, 0x1 ;  /* 0x000000010a0a1836 */ /* 0x000fe20000000000 */
[----:B------:R-:W-:Y:S01]  /*03d0*/  @!P2 LOP3.LUT R10, RZ, UR7, RZ, 0x33, !PT ;  /* 0x00000007ff0aac12 */ /* 0x000fe2000f8e33ff */
[----:B------:R-:W-:Y:S06]  /*03e0*/  BRA `(.L_x_49) ;  /* 0x00000000001c7947 */ /* 0x000fec0003800000 */
.L_x_48:
[----:B------:R-:W-:Y:S01]  /*03f0*/  IMAD.U32 R15, RZ, RZ, UR4 ;  /* 0x00000004ff0f7e24 */ /* 0x000fe2000f8e00ff */
[----:B------:R-:W-:Y:S01]  /*0400*/  MOV R0, 0x440 ;  /* 0x0000044000007802 */ /* 0x000fe20000000f00 */
[----:B------:R-:W-:Y:S02]  /*0410*/  IMAD.U32 R4, RZ, RZ, UR7 ;  /* 0x00000007ff047e24 */ /* 0x000fe4000f8e00ff */
[----:B------:R-:W-:-:S07]  /*0420*/  IMAD.U32 R3, RZ, RZ, UR13 ;  /* 0x0000000dff037e24 */ /* 0x000fce000f8e00ff */
[----:B------:R-:W-:Y:S05]  /*0430*/  CALL.REL.NOINC `($__internal_8_$__cuda_sm20_div_u64) ;  /* 0x0000000800447944 */ /* 0x000fea0003c00000 */
[----:B------:R-:W-:Y:S01]  /*0440*/  MOV R10, R6 ;  /* 0x00000006000a7202 */ /* 0x000fe20000000f00 */
[----:B------:R-:W-:-:S07]  /*0450*/  IMAD.MOV.U32 R11, RZ, RZ, R7 ;  /* 0x000000ffff0b7224 */ /* 0x000fce00078e0007 */
.L_x_49:
[----:B------:R-:W0:Y:S01]  /*0460*/  S2R R13, SR_TID.X ;  /* 0x00000000000d7919 */ /* 0x000e220000002100 */
[----:B------:R-:W1:Y:S01]  /*0470*/  LDCU UR9, c[0x0][0x360] ;  /* 0x00006c00ff0977ac */ /* 0x000e620008000800 */
[----:B------:R-:W0:Y:S01]  /*0480*/  S2UR UR4, SR_CTAID.X ;  /* 0x00000000000479c3 */ /* 0x000e220000002500 */
[----:B------:R-:W2:Y:S07]  /*0490*/  LDCU.64 UR10, c[0x0][0x3a0] ;  /* 0x00007400ff0a77ac */ /* 0x000eae0008000a00 */
[----:B------:R-:W0:Y:S01]  /*04a0*/  LDC R0, c[0x0][0x360] ;  /* 0x0000d800ff007b82 */ /* 0x000e220000000800 */
[----:B--2---:R-:W-:-:S02]  /*04b0*/  IMAD R3, R11, UR10, RZ ;  /* 0x0000000a0b037c24 */ /* 0x004fc4000f8e02ff */
[----:B------:R-:W-:-:S04]  /*04c0*/  IMAD.WIDE.U32 R8, R10, UR10, RZ ;  /* 0x0000000a0a087c25 */ /* 0x000fc8000f8e00ff */
[----:B------:R-:W-:-:S04]  /*04d0*/  IMAD R3, R10, UR11, R3 ;  /* 0x0000000b0a037c24 */ /* 0x000fc8000f8e0203 */
[----:B------:R-:W-:Y:S02]  /*04e0*/  IMAD.IADD R2, R9, 0x1, R3 ;  /* 0x0000000109027824 */ /* 0x000fe400078e0203 */
[----:B0-----:R-:W-:-:S05]  /*04f0*/  IMAD R13, R0, UR4, R13 ;  /* 0x00000004000d7c24 */ /* 0x001fca000f8e020d */
[----:B------:R-:W-:-:S04]  /*0500*/  ISETP.GT.U32.AND P0, PT, R8, R13, PT ;  /* 0x0000000d0800720c */ /* 0x000fc80003f04070 */
[----:B------:R-:W-:-:S13]  /*0510*/  ISETP.GT.U32.AND.EX P0, PT, R2, RZ, PT, P0 ;  /* 0x000000ff0200720c */ /* 0x000fda0003f04100 */
[----:B-1----:R-:W-:Y:S05]  /*0520*/  @!P0 EXIT ;  /* 0x000000000000894d */ /* 0x002fea0003800000 */
[----:B------:R-:W0:Y:S01]  /*0530*/  LDCU UR4, c[0x0][0x3c0] ;  /* 0x00007800ff0477ac */ /* 0x000e220008000800 */
[----:B------:R-:W-:Y:S01]  /*0540*/  UISETP.GE.AND UP0, UPT, UR7, 0x1, UPT ;  /* 0x000000010700788c */ /* 0x000fe2000bf06270 */
[----:B------:R-:W-:-:S05]  /*0550*/  UMOV UR6, 0xffffffff ;  /* 0xffffffff00067882 */ /* 0x000fca0000000000 */
[----:B------:R-:W-:Y:S01]  /*0560*/  PLOP3.LUT P0, PT, PT, PT, UP0, 0x80, 0x8 ;  /* 0x000000000008781c */ /* 0x000fe20003f0f008 */
[----:B0-----:R-:W-:-:S12]  /*0570*/  USHF.L.U32 UR6, UR6, UR4, URZ ;  /* 0x0000000406067299 */ /* 0x001fd800080006ff */
[----:B------:R-:W-:Y:S05]  /*0580*/  @!P0 EXIT ;  /* 0x000000000000894d */ /* 0x000fea0003800000 */
[----:B------:R-:W-:Y:S01]  /*0590*/  ULOP3.LUT UR5, URZ, UR6, URZ, 0x33, !UPT ;  /* 0x00000006ff057292 */ /* 0x000fe2000f8e33ff */
[----:B------:R-:W-:Y:S01]  /*05a0*/  BSSY.RECONVERGENT B0, `(.L_x_50) ;  /* 0x0000079000007945 */ /* 0x000fe20003800200 */
[----:B------:R-:W0:Y:S01]  /*05b0*/  LDCU UR4, c[0x0][0x370] ;  /* 0x00006e00ff0477ac */ /* 0x000e220008000800 */
[----:B------:R-:W-:-:S03]  /*05c0*/  IMAD.MOV.U32 R15, RZ, RZ, RZ ;  /* 0x000000ffff0f7224 */ /* 0x000fc600078e00ff */
[----:B------:R-:W-:Y:S01]  /*05d0*/  I2FP.F32.U32 R0, UR5 ;  /* 0x0000000500007c45 */ /* 0x000fe20008201000 */
[----:B------:R-:W1:Y:S03]  /*05e0*/  LDCU.64 UR10, c[0x0][0x358] ;  /* 0x00006b00ff0a77ac */ /* 0x000e660008000a00 */
[----:B------:R-:W-:Y:S01]  /*05f0*/  R2UR UR8, R0 ;  /* 0x00000000000872ca */ /* 0x000fe200000e0000 */
[----:B------:R-:W2:Y:S01]  /*0600*/  LDCU UR24, c[0x0][0x3c0] ;  /* 0x00007800ff1877ac */ /* 0x000ea20008000800 */
[----:B------:R-:W3:Y:S01]  /*0610*/  LDCU.64 UR22, c[0x0][0x3b8] ;  /* 0x00007700ff1677ac */ /* 0x000ee20008000a00 */
[----:B------:R-:W4:Y:S01]  /*0620*/  LDCU.64 UR20, c[0x0][0x398] ;  /* 0x00007300ff1477ac */ /* 0x000f220008000a00 */
[----:B------:R-:W-:Y:S02]  /*0630*/  UIADD3 UR12, UPT, UPT, -UR7, URZ, URZ ;  /* 0x000000ff070c7290 */ /* 0x000fe4000fffe1ff */
[----:B0-----:R-:W-:-:S12]  /*0640*/  UIMAD.WIDE.U32 UR4, UR4, UR9, URZ ;  /* 0x00000009040472a5 */ /* 0x001fd8000f8e00ff */
.L_x_59:
[----:B------:R-:W-:Y:S01]  /*0650*/  LOP3.LUT R0, R15, R11, RZ, 0xfc, !PT ;  /* 0x0000000b0f007212 */ /* 0x000fe200078efcff */
[----:B------:R-:W-:Y:S03]  /*0660*/  BSSY.RECONVERGENT B1, `(.L_x_51) ;  /* 0x0000026000017945 */ /* 0x000fe60003800200 */
[----:B------:R-:W-:-:S13]  /*0670*/  ISETP.NE.U32.AND P0, PT, R0, RZ, PT ;  /* 0x000000ff0000720c */ /* 0x000fda0003f05070 */
[----:B0----5:R-:W-:Y:S05]  /*0680*/  @P0 BRA `(.L_x_52) ;  /* 0x00000000005c0947 */ /* 0x021fea0003800000 */
[----:B------:R-:W0:Y:S01]  /*0690*/  I2F.U32.RP R0, R10 ;  /* 0x0000000a00007306 */ /* 0x000e220000209000 */
[----:B------:R-:W-:Y:S01]  /*06a0*/  ISETP.NE.U32.AND P2, PT, R10, RZ, PT ;  /* 0x000000ff0a00720c */ /* 0x000fe20003f45070 */
[----:B------:R-:W-:-:S06]  /*06b0*/  IMAD.MOV.U32 R7, RZ, RZ, RZ ;  /* 0x000000ffff077224 */ /* 0x000fcc00078e00ff */
[----:B0-----:R-:W0:Y:S02]  /*06c0*/  MUFU.RCP R0, R0 ;  /* 0x0000000000007308 */ /* 0x001e240000001000 */
[----:B0-----:R-:W-:Y:S01]  /*06d0*/  IADD3 R4, PT, PT, R0, 0xffffffe, RZ ;  /* 0x0ffffffe00047810 */ /* 0x001fe20007ffe0ff */
[----:B------:R-:W-:-:S05]  /*06e0*/  HFMA2 R0, -RZ, RZ, 0, 0 ;  /* 0x00000000ff007431 */ /* 0x000fca00000001ff */
[----:B------:R0:W5:Y:S02]  /*06f0*/  F2I.FTZ.U32.TRUNC.NTZ R5, R4 ;  /* 0x0000000400057305 */ /* 0x000164000021f000 */
[----:B0-----:R-:W-:Y:S02]  /*0700*/  IMAD.MOV.U32 R4, RZ, RZ, RZ ;  /* 0x000000ffff047224 */ /* 0x001fe400078e00ff */
[----:B-----5:R-:W-:-:S04]  /*0710*/  IMAD.MOV R3, RZ, RZ, -R5 ;  /* 0x000000ffff037224 */ /* 0x020fc800078e0a05 */
[----:B------:R-:W-:-:S04]  /*0720*/  IMAD R3, R3, R10, RZ ;  /* 0x0000000a03037224 */ /* 0x000fc800078e02ff */
[----:B------:R-:W-:-:S06]  /*0730*/  IMAD.HI.U32 R6, R5, R3, R4 ;  /* 0x0000000305067227 */ /* 0x000fcc00078e0004 */
[----:B------:R-:W-:-:S04]  /*0740*/  IMAD.HI.U32 R6, R6, R13, RZ ;  /* 0x0000000d06067227 */ /* 0x000fc800078e00ff */
[----:B------:R-:W-:-:S04]  /*0750*/  IMAD.MOV R3, RZ, RZ, -R6 ;  /* 0x000000ffff037224 */ /* 0x000fc800078e0a06 */
[----:B------:R-:W-:-:S05]  /*0760*/  IMAD R3, R10, R3, R13 ;  /* 0x000000030a037224 */ /* 0x000fca00078e020d */
[----:B------:R-:W-:-:S13]  /*0770*/  ISETP.GE.U32.AND P0, PT, R3, R10, PT ;  /* 0x0000000a0300720c */ /* 0x000fda0003f06070 */
[----:B------:R-:W-:Y:S01]  /*0780*/  @P0 IADD3 R3, PT, PT, R3, -R10, RZ ;  /* 0x8000000a03030210 */ /* 0x000fe20007ffe0ff */
[----:B------:R-:W-:-:S03]  /*0790*/  @P0 VIADD R6, R6, 0x1 ;  /* 0x0000000106060836 */ /* 0x000fc60000000000 */
[----:B------:R-:W-:-:S13]  /*07a0*/  ISETP.GE.U32.AND P1, PT, R3, R10, PT ;  /* 0x0000000a0300720c */ /* 0x000fda0003f26070 */
[----:B------:R-:W-:Y:S01]  /*07b0*/  @P1 VIADD R6, R6, 0x1 ;  /* 0x0000000106061836 */ /* 0x000fe20000000000 */
[----:B------:R-:W-:-:S05]  /*07c0*/  @!P2 LOP3.LUT R6, RZ, R10, RZ, 0x33, !PT ;  /* 0x0000000aff06a212 */ /* 0x000fca00078e33ff */
[----:B------:R-:W-:-:S04]  /*07d0*/  IMAD.MOV R3, RZ, RZ, -R6 ;  /* 0x000000ffff037224 */ /* 0x000fc800078e0a06 */
[----:B------:R-:W-:Y:S01]  /*07e0*/  IMAD R3, R10, R3, R13 ;  /* 0x000000030a037224 */ /* 0x000fe200078e020d */
[----:B------:R-:W-:Y:S06]  /*07f0*/  BRA `(.L_x_53) ;  /* 0x0000000000307947 */ /* 0x000fec0003800000 */
.L_x_52:
[----:B------:R-:W-:Y:S01]  /*0800*/  IMAD.MOV.U32 R4, RZ, RZ, R10 ;  /* 0x000000ffff047224 */ /* 0x000fe200078e000a */
[----:B------:R-:W-:Y:S01]  /*0810*/  MOV R0, 0x840 ;  /* 0x0000084000007802 */ /* 0x000fe20000000f00 */
[----:B------:R-:W-:-:S07]  /*0820*/  IMAD.MOV.U32 R3, RZ, RZ, R11 ;  /* 0x000000ffff037224 */ /* 0x000fce00078e000b */
[----:B-1234-:R-:W-:Y:S05]  /*0830*/  CALL.REL.NOINC `($__internal_8_$__cuda_sm20_div_u64) ;  /* 0x0000000400447944 */ /* 0x01efea0003c00000 */
[----:B------:R-:W-:Y:S01]  /*0840*/  IADD3 R17, P0, PT, RZ, -R6, RZ ;  /* 0x80000006ff117210 */ /* 0x000fe20007f1e0ff */
[----:B------:R-:W-:-:S03]  /*0850*/  IMAD.MOV.U32 R14, RZ, RZ, R13 ;  /* 0x000000ffff0e7224 */ /* 0x000fc600078e000d */
[----:B------:R-:W-:Y:S01]  /*0860*/  IADD3.X R3, PT, PT, RZ, ~R7, RZ, P0, !PT ;  /* 0x80000007ff037210 */ /* 0x000fe200007fe4ff */
[----:B------:R-:W-:-:S04]  /*0870*/  IMAD.WIDE.U32 R4, R10, R17, R14 ;  /* 0x000000110a047225 */ /* 0x000fc800078e000e */
[----:B------:R-:W-:-:S04]  /*0880*/  IMAD R3, R3, R10, RZ ;  /* 0x0000000a03037224 */ /* 0x000fc800078e02ff */
[----:B------:R-:W-:Y:S02]  /*0890*/  IMAD R17, R11, R17, R3 ;  /* 0x000000110b117224 */ /* 0x000fe400078e0203 */
[----:B------:R-:W-:Y:S02]  /*08a0*/  IMAD.MOV.U32 R3, RZ, RZ, R4 ;  /* 0x000000ffff037224 */ /* 0x000fe400078e0004 */
[----:B------:R-:W-:-:S07]  /*08b0*/  IMAD.IADD R0, R5, 0x1, R17 ;  /* 0x0000000105007824 */ /* 0x000fce00078e0211 */
.L_x_53:
[----:B-1234-:R-:W-:Y:S05]  /*08c0*/  BSYNC.RECONVERGENT B1 ;  /* 0x0000000000017941 */ /* 0x01efea0003800200 */
.L_x_51:
[----:B------:R-:W0:Y:S01]  /*08d0*/  LDCU.128 UR16, c[0x0][0x380] ;  /* 0x00007000ff1077ac */ /* 0x000e220008000c00 */
[C---:B------:R-:W-:Y:S01]  /*08e0*/  SHF.L.U32 R16, R6.reuse, 0x2, RZ ;  /* 0x0000000206107819 */ /* 0x040fe200000006ff */
[----:B------:R-:W1:Y:S01]  /*08f0*/  LDC.64 R20, c[0x0][0x3b0] ;  /* 0x0000ec00ff147b82 */ /* 0x000e620000000a00 */
[----:B------:R-:W-:Y:S01]  /*0900*/  SHF.L.U64.HI R12, R6, 0x2, R7 ;  /* 0x00000002060c7819 */ /* 0x000fe20000010207 */
[----:B------:R-:W2:Y:S01]  /*0910*/  LDCU.64 UR14, c[0x0][0x390] ;  /* 0x00007200ff0e77ac */ /* 0x000ea20008000a00 */
[C---:B0-----:R-:W-:Y:S02]  /*0920*/  IADD3 R4, P0, PT, R16.reuse, UR18, RZ ;  /* 0x0000001210047c10 */ /* 0x041fe4000ff1e0ff */
[----:B--2---:R-:W-:Y:S02]  /*0930*/  IADD3 R16, P1, PT, R16, UR14, RZ ;  /* 0x0000000e10107c10 */ /* 0x004fe4000ff3e0ff */
[C---:B------:R-:W-:Y:S02]  /*0940*/  IADD3.X R5, PT, PT, R12.reuse, UR19, RZ, P0, !PT ;  /* 0x000000130c057c10 */ /* 0x040fe400087fe4ff */
[----:B------:R-:W-:Y:S01]  /*0950*/  IADD3.X R17, PT, PT, R12, UR15, RZ, P1, !PT ;  /* 0x0000000f0c117c10 */ /* 0x000fe20008ffe4ff */
[----:B------:R-:W0:Y:S02]  /*0960*/  LDCU.64 UR14, c[0x0][0x3a8] ;  /* 0x00007500ff0e77ac */ /* 0x000e240008000a00 */
[----:B------:R2:W3:Y:S04]  /*0970*/  LDG.E.CONSTANT R12, desc[UR10][R4.64] ;  /* 0x0000000a040c7981 */ /* 0x0004e8000c1e9900 */
[----:B------:R4:W3:Y:S01]  /*0980*/  LDG.E.CONSTANT R17, desc[UR10][R16.64] ;  /* 0x0000000a10117981 */ /* 0x0008e2000c1e9900 */
[----:B------:R-:W-:Y:S01]  /*0990*/  IADD3 R18, P0, PT, R13, UR16, RZ ;  /* 0x000000100d127c10 */ /* 0x000fe2000ff1e0ff */
[----:B------:R-:W-:-:S03]  /*09a0*/  IMAD R22, R0, UR7, RZ ;  /* 0x0000000700167c24 */ /* 0x000fc6000f8e02ff */
[----:B------:R-:W-:Y:S01]  /*09b0*/  IADD3.X R19, PT, PT, R15, UR17, RZ, P0, !PT ;  /* 0x000000110f137c10 */ /* 0x000fe200087fe4ff */
[----:B--2---:R-:W-:Y:S01]  /*09c0*/  IMAD.WIDE.U32 R4, R3, UR7, RZ ;  /* 0x0000000703047c25 */ /* 0x004fe2000f8e00ff */
[----:B------:R-:W-:Y:S03]  /*09d0*/  BSSY.RECONVERGENT B1, `(.L_x_54) ;  /* 0x0000030000017945 */ /* 0x000fe60003800200 */
[----:B------:R2:W5:Y:S01]  /*09e0*/  LDG.E.U8.CONSTANT R14, desc[UR10][R18.64] ;  /* 0x0000000a120e7981 */ /* 0x000562000c1e9100 */
[----:B----4-:R-:W-:Y:S02]  /*09f0*/  IMAD.U32 R16, RZ, RZ, UR12 ;  /* 0x0000000cff107e24 */ /* 0x010fe4000f8e00ff */
[----:B0-----:R-:W-:-:S04]  /*0a00*/  IMAD R7, R7, UR14, RZ ;  /* 0x0000000e07077c24 */ /* 0x001fc8000f8e02ff */
[C---:B------:R-:W-:Y:S02]  /*0a10*/  IMAD R23, R6.reuse, UR15, R7 ;  /* 0x0000000f06177c24 */ /* 0x040fe4000f8e0207 */
[----:B-1----:R-:W-:-:S04]  /*0a20*/  IMAD.WIDE.U32 R6, R6, UR14, R20 ;  /* 0x0000000e06067c25 */ /* 0x002fc8000f8e0014 */
[----:B------:R-:W-:Y:S02]  /*0a30*/  IMAD R21, R3, UR13, R22 ;  /* 0x0000000d03157c24 */ /* 0x000fe4000f8e0216 */
[----:B--2---:R-:W-:Y:S02]  /*0a40*/  IMAD.MOV.U32 R19, RZ, RZ, RZ ;  /* 0x000000ffff137224 */ /* 0x004fe400078e00ff */
[----:B------:R-:W-:Y:S01]  /*0a50*/  IMAD.IADD R20, R7, 0x1, R23 ;  /* 0x0000000107147824 */ /* 0x000fe200078e0217 */
[----:B------:R-:W-:Y:S01]  /*0a60*/  IADD3 R18, PT, PT, R5, R21, RZ ;  /* 0x0000001505127210 */ /* 0x000fe20007ffe0ff */
[----:B---3--:R-:W-:Y:S01]  /*0a70*/  FADD R0, -R12, R17 ;  /* 0x000000110c007221 */ /* 0x008fe20000000100 */
[----:B------:R-:W-:-:S04]  /*0a80*/  IMAD.MOV.U32 R17, RZ, RZ, RZ ;  /* 0x000000ffff117224 */ /* 0x000fc800078e00ff */
[----:B------:R-:W-:-:S04]  /*0a90*/  FSETP.GEU.AND P0, PT, R0, 1.00000001335143196e-10, PT ;  /* 0x2edbe6ff0000780b */ /* 0x000fc80003f0e000 */
[----:B------:R-:W-:-:S09]  /*0aa0*/  FSEL R21, R0, 1, P0 ;  /* 0x3f80000000157808 */ /* 0x000fd20000000000 */
.L_x_58:
[----:B0-----:R-:W-:-:S04]  /*0ab0*/  IADD3 R23, P1, PT, R19, R4, RZ ;  /* 0x0000000413177210 */ /* 0x001fc80007f3e0ff */
[----:B------:R-:W-:Y:S01]  /*0ac0*/  ISETP.GE.U32.AND P0, PT, R23, UR22, PT ;  /* 0x0000001617007c0c */ /* 0x000fe2000bf06070 */
[----:B------:R-:W-:-:S05]  /*0ad0*/  IMAD.X R25, RZ, RZ, R18, P1 ;  /* 0x000000ffff197224 */ /* 0x000fca00008e0612 */
[----:B------:R-:W-:-:S13]  /*0ae0*/  ISETP.GE.U32.AND.EX P0, PT, R25, UR23, PT, P0 ;  /* 0x0000001719007c0c */ /* 0x000fda000bf06100 */
[----:B------:R-:W-:Y:S05]  /*0af0*/  @P0 BRA `(.L_x_55) ;  /* 0x0000000000740947 */ /* 0x000fea0003800000 */
[----:B-----5:R-:W-:Y:S01]  /*0b00*/  SHF.R.U32.HI R0, RZ, R17, R14 ;  /* 0x00000011ff007219 */ /* 0x020fe2000001160e */
[----:B------:R-:W0:Y:S01]  /*0b10*/  MUFU.RCP R22, UR8 ;  /* 0x0000000800167d08 */ /* 0x000e220008001000 */
[----:B------:R-:W-:Y:S01]  /*0b20*/  IMAD.U32 R27, RZ, RZ, UR8 ;  /* 0x00000008ff1b7e24 */ /* 0x000fe2000f8e00ff */
[----:B------:R-:W-:Y:S01]  /*0b30*/  BSSY.RECONVERGENT B2, `(.L_x_56) ;  /* 0x000000e000027945 */ /* 0x000fe20003800200 */
[----:B------:R-:W-:-:S05]  /*0b40*/  LOP3.LUT R3, R0, UR6, RZ, 0x30, !PT ;  /* 0x0000000600037c12 */ /* 0x000fca000f8e30ff */
[----:B------:R-:W1:Y:S01]  /*0b50*/  I2F.U16 R0, R3 ;  /* 0x0000000300007306 */ /* 0x000e620000101000 */
[----:B0-----:R-:W-:-:S04]  /*0b60*/  FFMA R27, R22, -R27, 1 ;  /* 0x3f800000161b7423 */ /* 0x001fc8000000081b */
[----:B------:R-:W-:Y:S01]  /*0b70*/  FFMA R27, R22, R27, R22 ;  /* 0x0000001b161b7223 */ /* 0x000fe20000000016 */
[----:B-1----:R-:W-:-:S04]  /*0b80*/  FMUL R0, R21, R0 ;  /* 0x0000000015007220 */ /* 0x002fc80000400000 */
[----:B------:R-:W0:Y:S01]  /*0b90*/  FCHK P0, R0, UR8 ;  /* 0x0000000800007d02 */ /* 0x000e220008000000 */
[----:B------:R-:W-:-:S04]  /*0ba0*/  FFMA R22, R0, R27, RZ ;  /* 0x0000001b00167223 */ /* 0x000fc800000000ff */
[----:B------:R-:W-:-:S04]  /*0bb0*/  FFMA R24, R22, -UR8, R0 ;  /* 0x8000000816187c23 */ /* 0x000fc80008000000 */
[----:B------:R-:W-:Y:S01]  /*0bc0*/  FFMA R27, R27, R24, R22 ;  /* 0x000000181b1b7223 */ /* 0x000fe20000000016 */
[----:B0-----:R-:W-:Y:S06]  /*0bd0*/  @!P0 BRA `(.L_x_57) ;  /* 0x00000000000c8947 */ /* 0x001fec0003800000 */
[----:B------:R-:W-:-:S07]  /*0be0*/  MOV R22, 0xc00 ;  /* 0x00000c0000167802 */ /* 0x000fce0000000f00 */
[----:B------:R-:W-:Y:S05]  /*0bf0*/  CALL.REL.NOINC `($__internal_9_$__cuda_sm3x_div_rn_noftz_f32_slowpath) ;  /* 0x0000000400687944 */ /* 0x000fea0003c00000 */
[----:B------:R-:W-:-:S07]  /*0c00*/  MOV R27, R0 ;  /* 0x00000000001b7202 */ /* 0x000fce0000000f00 */
.L_x_57:
[----:B------:R-:W-:Y:S05]  /*0c10*/  BSYNC.RECONVERGENT B2 ;  /* 0x0000000000027941 */ /* 0x000fea0003800200 */
.L_x_56:
[----:B------:R-:W-:Y:S01]  /*0c20*/  IADD3 R23, P0, PT, R23, R6, RZ ;  /* 0x0000000617177210 */ /* 0x000fe20007f1e0ff */
[----:B------:R-:W-:Y:S01]  /*0c30*/  FADD R27, R12, R27 ;  /* 0x0000001b0c1b7221 */ /* 0x000fe20000000000 */
[----:B------:R-:W-:Y:S01]  /*0c40*/  VIADD R16, R16, 0x1 ;  /* 0x0000000110107836 */ /* 0x000fe20000000000 */
[----:B------:R-:W-:Y:S01]  /*0c50*/  IADD3 R17, PT, PT, R17, UR24, RZ ;  /* 0x0000001811117c10 */ /* 0x000fe2000fffe0ff */
[----:B------:R-:W-:Y:S02]  /*0c60*/  VIADD R19, R19, 0x1 ;  /* 0x0000000113137836 */ /* 0x000fe40000000000 */
[----:B------:R-:W-:Y:S01]  /*0c70*/  IMAD.X R0, R25, 0x1, R20, P0 ;  /* 0x0000000119007824 */ /* 0x000fe200000e0614 */
[----:B------:R-:W-:-:S04]  /*0c80*/  LEA R22, P0, R23, UR20, 0x2 ;  /* 0x0000001417167c11 */ /* 0x000fc8000f8010ff */
[----:B------:R-:W-:Y:S02]  /*0c90*/  LEA.HI.X R23, R23, UR21, R0, 0x2, P0 ;  /* 0x0000001517177c11 */ /* 0x000fe400080f1400 */
[----:B------:R-:W-:-:S03]  /*0ca0*/  ISETP.NE.AND P0, PT, R16, RZ, PT ;  /* 0x000000ff1000720c */ /* 0x000fc60003f05270 */
[----:B------:R0:W-:Y:S10]  /*0cb0*/  STG.E desc[UR10][R22.64], R27 ;  /* 0x0000001b16007986 */ /* 0x0001f4000c10190a */
[----:B------:R-:W-:Y:S05]  /*0cc0*/  @P0 BRA `(.L_x_58) ;  /* 0xfffffffc00780947 */ /* 0x000fea000383ffff */
.L_x_55:
[----:B------:R-:W-:Y:S05]  /*0cd0*/  BSYNC.RECONVERGENT B1 ;  /* 0x0000000000017941 */ /* 0x000fea0003800200 */
.L_x_54:
[----:B------:R-:W-:-:S04]  /*0ce0*/  IADD3 R13, P0, PT, R13, UR4, RZ ;  /* 0x000000040d0d7c10 */ /* 0x000fc8000ff1e0ff */
[----:B------:R-:W-:Y:S02]  /*0cf0*/  IADD3.X R15, PT, PT, R15, UR5, RZ, P0, !PT ;  /* 0x000000050f0f7c10 */ /* 0x000fe400087fe4ff */
[----:B------:R-:W-:-:S04]  /*0d00*/  ISETP.GE.U32.AND P0, PT, R13, R8, PT ;  /* 0x000000080d00720c */ /* 0x000fc80003f06070 */
[----:B------:R-:W-:-:S13]  /*0d10*/  ISETP.GE.U32.AND.EX P0, PT, R15, R2, PT, P0 ;  /* 0x000000020f00720c */ /* 0x000fda0003f06100 */
[----:B------:R-:W-:Y:S05]  /*0d20*/  @!P0 BRA `(.L_x_59) ;  /* 0xfffffff800488947 */ /* 0x000fea000383ffff */
[----:B------:R-:W-:Y:S05]  /*0d30*/  BSYNC.RECONVERGENT B0 ;  /* 0x0000000000007941 */ /* 0x000fea0003800200 */
.L_x_50:
[----:B------:R-:W-:Y:S05]  /*0d40*/  EXIT ;  /* 0x000000000000794d */ /* 0x000fea0003800000 */
        .weak           $__internal_8_$__cuda_sm20_div_u64
        .type           $__internal_8_$__cuda_sm20_div_u64,@function
        .size           $__internal_8_$__cuda_sm20_div_u64,($__internal_9_$__cuda_sm3x_div_rn_noftz_f32_slowpath - $__internal_8_$__cuda_sm20_div_u64)
$__internal_8_$__cuda_sm20_div_u64:
[----:B------:R-:W-:-:S06]  /*0d50*/  IMAD.MOV.U32 R5, RZ, RZ, R3 ;  /* 0x000000ffff057224 */ /* 0x000fcc00078e0003 */
[----:B------:R-:W0:Y:S08]  /*0d60*/  I2F.U64.RP R5, R4 ;  /* 0x0000000400057312 */ /* 0x000e300000309000 */
[----:B0-----:R-:W0:Y:S02]  /*0d70*/  MUFU.RCP R6, R5 ;  /* 0x0000000500067308 */ /* 0x001e240000001000 */
[----:B0-----:R-:W-:-:S06]  /*0d80*/  VIADD R6, R6, 0x1ffffffe ;  /* 0x1ffffffe06067836 */ /* 0x001fcc0000000000 */
[----:B------:R-:W0:Y:S02]  /*0d90*/  F2I.U64.TRUNC R6, R6 ;  /* 0x0000000600067311 */ /* 0x000e24000020d800 */
[----:B0-----:R-:W-:-:S04]  /*0da0*/  IMAD.WIDE.U32 R16, R6, R4, RZ ;  /* 0x0000000406107225 */ /* 0x001fc800078e00ff */
        /* <DEDUP_REMOVED lines=9> */
[----:B------:R-:W-:-:S04]  /*0e40*/  IMAD.HI.U32 R16, P1, R7, R19, R16 ;  /* 0x0000001307107227 */ /* 0x000fc80007820010 */
[----:B------:R-:W-:Y:S01]  /*0e50*/  IMAD.X R5, R5, 0x1, R7, P0 ;  /* 0x0000000105057824 */ /* 0x000fe200000e0607 */
[----:B------:R-:W-:-:S04]  /*0e60*/  IADD3 R17, P2, PT, R23, R16, RZ ;  /* 0x0000001017117210 */ /* 0x000fc80007f5e0ff */
[----:B------:R-:W-:Y:S01]  /*0e70*/  IADD3.X R5, PT, PT, RZ, RZ, R5, P2, P1 ;  /* 0x000000ffff057210 */ /* 0x000fe200017e2405 */
[----:B------:R-:W-:-:S04]  /*0e80*/  IMAD.WIDE.U32 R6, R17, R4, RZ ;  /* 0x0000000411067225 */ /* 0x000fc800078e00ff */
[----:B------:R-:W-:Y:S01]  /*0e90*/  IMAD R7, R17, R3, R7 ;  /* 0x0000000311077224 */ /* 0x000fe200078e0207 */
[----:B------:R-:W-:-:S03]  /*0ea0*/  IADD3 R19, P0, PT, RZ, -R6, RZ ;  /* 0x80000006ff137210 */ /* 0x000fc60007f1e0ff */
[----:B------:R-:W-:Y:S02]  /*0eb0*/  IMAD R7, R5, R4, R7 ;  /* 0x0000000405077224 */ /* 0x000fe400078e0207 */
[----:B------:R-:W-:-:S04]  /*0ec0*/  IMAD.HI.U32 R16, R17, R19, RZ ;  /* 0x0000001311107227 */ /* 0x000fc800078e00ff */
[----:B------:R-:W-:-:S04]  /*0ed0*/  IMAD.X R6, RZ, RZ, ~R7, P0 ;  /* 0x000000ffff067224 */ /* 0x000fc800000e0e07 */
[----:B------:R-:W-:-:S04]  /*0ee0*/  IMAD.WIDE.U32 R16, P0, R17, R6, R16 ;  /* 0x0000000611107225 */ /* 0x000fc80007800010 */
[C---:B------:R-:W-:Y:S02]  /*0ef0*/  IMAD R7, R5.reuse, R6, RZ ;  /* 0x0000000605077224 */ /* 0x040fe400078e02ff */
[----:B------:R-:W-:-:S04]  /*0f00*/  IMAD.HI.U32 R12, P1, R5, R19, R16 ;  /* 0x00000013050c7227 */ /* 0x000fc80007820010 */
[----:B------:R-:W-:Y:S01]  /*0f10*/  IMAD.HI.U32 R6, R5, R6, RZ ;  /* 0x0000000605067227 */ /* 0x000fe200078e00ff */
[----:B------:R-:W-:-:S03]  /*0f20*/  IADD3 R12, P2, PT, R7, R12, RZ ;  /* 0x0000000c070c7210 */ /* 0x000fc60007f5e0ff */
[----:B------:R-:W-:Y:S02]  /*0f30*/  HFMA2 R7, -RZ, RZ, 0, 0 ;  /* 0x00000000ff077431 */ /* 0x000fe400000001ff */
        /* <DEDUP_REMOVED lines=9> */
[----:B------:R-:W-:-:S04]  /*0fd0*/  IMAD.WIDE.U32 R6, R17, R4, RZ ;  /* 0x0000000411067225 */ /* 0x000fc800078e00ff */
[----:B------:R-:W-:Y:S01]  /*0fe0*/  IMAD.X R5, RZ, RZ, R5, P1 ;  /* 0x000000ffff057224 */ /* 0x000fe200008e0605 */
[----:B------:R-:W-:Y:S01]  /*0ff0*/  IADD3 R19, P1, PT, -R6, R13, RZ ;  /* 0x0000000d06137210 */ /* 0x000fe20007f3e1ff */
[----:B------:R-:W-:-:S03]  /*1000*/  IMAD R7, R17, R3, R7 ;  /* 0x0000000311077224 */ /* 0x000fc600078e0207 */
[-C--:B------:R-:W-:Y:S01]  /*1010*/  ISETP.GE.U32.AND P0, PT, R19, R4.reuse, PT ;  /* 0x000000041300720c */ /* 0x080fe20003f06070 */
[----:B------:R-:W-:Y:S01]  /*1020*/  IMAD R6, R5, R4, R7 ;  /* 0x0000000405067224 */ /* 0x000fe200078e0207 */
[----:B------:R-:W-:-:S03]  /*1030*/  IADD3 R7, P2, PT, -R4, R19, RZ ;  /* 0x0000001304077210 */ /* 0x000fc60007f5e1ff */
[----:B------:R-:W-:Y:S01]  /*1040*/  IMAD.X R16, R15, 0x1, ~R6, P1 ;  /* 0x000000010f107824 */ /* 0x000fe200008e0e06 */
[----:B------:R-:W-:-:S04]  /*1050*/  IADD3 R6, P1, PT, R17, 0x1, RZ ;  /* 0x0000000111067810 */ /* 0x000fc80007f3e0ff */
[----:B------:R-:W-:Y:S01]  /*1060*/  ISETP.GE.U32.AND.EX P0, PT, R16, R3, PT, P0 ;  /* 0x000000031000720c */ /* 0x000fe20003f06100 */
[----:B------:R-:W-:Y:S01]  /*1070*/  IMAD.X R12, RZ, RZ, R5, P1 ;  /* 0x000000ffff0c7224 */ /* 0x000fe200008e0605 */
[----:B------:R-:W-:Y:S02]  /*1080*/  IADD3.X R14, PT, PT, ~R3, R16, RZ, P2, !PT ;  /* 0x00000010030e7210 */ /* 0x000fe400017fe5ff */
[----:B------:R-:W-:Y:S02]  /*1090*/  SEL R17, R6, R17, P0 ;  /* 0x0000001106117207 */ /* 0x000fe40000000000 */
[----:B------:R-:W-:Y:S02]  /*10a0*/  SEL R7, R7, R19, P0 ;  /* 0x0000001307077207 */ /* 0x000fe40000000000 */
[----:B------:R-:W-:Y:S02]  /*10b0*/  SEL R12, R12, R5, P0 ;  /* 0x000000050c0c7207 */ /* 0x000fe40000000000 */
[----:B------:R-:W-:-:S02]  /*10c0*/  IADD3 R6, P2, PT, R17, 0x1, RZ ;  /* 0x0000000111067810 */ /* 0x000fc40007f5e0ff */
[----:B------:R-:W-:Y:S02]  /*10d0*/  SEL R14, R14, R16, P0 ;  /* 0x000000100e0e7207 */ /* 0x000fe40000000000 */
[----:B------:R-:W-:Y:S01]  /*10e0*/  ISETP.GE.U32.AND P0, PT, R7, R4, PT ;  /* 0x000000040700720c */ /* 0x000fe20003f06070 */
[----:B------:R-:W-:Y:S01]  /*10f0*/  IMAD.X R7, RZ, RZ, R12, P2 ;  /* 0x000000ffff077224 */ /* 0x000fe200010e060c */
[----:B------:R-:W-:Y:S01]  /*1100*/  ISETP.NE.U32.AND P1, PT, R4, RZ, PT ;  /* 0x000000ff0400720c */ /* 0x000fe20003f25070 */
[----:B------:R-:W-:Y:S01]  /*1110*/  IMAD.MOV.U32 R4, RZ, RZ, R0 ;  /* 0x000000ffff047224 */ /* 0x000fe200078e0000 */
[----:B------:R-:W-:Y:S02]  /*1120*/  ISETP.GE.U32.AND.EX P0, PT, R14, R3, PT, P0 ;  /* 0x000000030e00720c */ /* 0x000fe40003f06100 */
[----:B------:R-:W-:Y:S02]  /*1130*/  MOV R5, 0x0 ;  /* 0x0000000000057802 */ /* 0x000fe40000000f00 */
[----:B------:R-:W-:-:S02]  /*1140*/  ISETP.NE.AND.EX P1, PT, R3, RZ, PT, P1 ;  /* 0x000000ff0300720c */ /* 0x000fc40003f25310 */
[----:B------:R-:W-:Y:S02]  /*1150*/  SEL R6, R6, R17, P0 ;  /* 0x0000001106067207 */ /* 0x000fe40000000000 */
[----:B------:R-:W-:Y:S02]  /*1160*/  SEL R7, R7, R12, P0 ;  /* 0x0000000c07077207 */ /* 0x000fe40000000000 */
[----:B------:R-:W-:Y:S02]  /*1170*/  SEL R6, R6, 0xffffffff, P1 ;  /* 0xffffffff06067807 */ /* 0x000fe40000800000 */
[----:B------:R-:W-:Y:S01]  /*1180*/  SEL R7, R7, 0xffffffff, P1 ;  /* 0xffffffff07077807 */ /* 0x000fe20000800000 */
[----:B------:R-:W-:Y:S06]  /*1190*/  RET.REL.NODEC R4 `(_ZN36_GLOBAL__N__f1ff9b21_4_k_cu_26dd954b27kvtc_dequantize_intx_kernelEPKhPKfS3_Pfmmmmi) ;  /* 0xffffffec04987950 */ /* 0x000fec0003c3ffff */
        .weak           $__internal_9_$__cuda_sm3x_div_rn_noftz_f32_slowpath
        .type           $__internal_9_$__cuda_sm3x_div_rn_noftz_f32_slowpath,@function
        .size           $__internal_9_$__cuda_sm3x_div_rn_noftz_f32_slowpath,(.L_x_133 - $__internal_9_$__cuda_sm3x_div_rn_noftz_f32_slowpath)
$__internal_9_$__cuda_sm3x_div_rn_noftz_f32_slowpath:
[----:B------:R-:W-:Y:S01]  /*11a0*/  USHF.R.U32.HI UR9, URZ, 0x17, UR8 ;  /* 0x00000017ff097899 */ /* 0x000fe20008011608 */
[----:B------:R-:W-:Y:S01]  /*11b0*/  SHF.R.U32.HI R3, RZ, 0x17, R0 ;  /* 0x00000017ff037819 */ /* 0x000fe20000011600 */
[----:B------:R-:W-:Y:S01]  /*11c0*/  BSSY.RECONVERGENT B3, `(.L_x_60) ;  /* 0x0000066000037945 */ /* 0x000fe20003800200 */
[----:B------:R-:W-:Y:S01]  /*11d0*/  MOV R26, R0 ;  /* 0x00000000001a7202 */ /* 0x000fe20000000f00 */
[----:B------:R-:W-:Y:S01]  /*11e0*/  IMAD.U32 R27, RZ, RZ, UR8 ;  /* 0x00000008ff1b7e24 */ /* 0x000fe2000f8e00ff */
[----:B------:R-:W-:Y:S01]  /*11f0*/  LOP3.LUT R29, R3, 0xff, RZ, 0xc0, !PT ;  /* 0x000000ff031d7812 */ /* 0x000fe200078ec0ff */
[----:B------:R-:W-:-:S04]  /*1200*/  IMAD.U32 R24, RZ, RZ, UR9 ;  /* 0x00000009ff187e24 */ /* 0x000fc8000f8e00ff */
[----:B------:R-:W-:Y:S01]  /*1210*/  VIADD R30, R29, 0xffffffff ;  /* 0xffffffff1d1e7836 */ /* 0x000fe20000000000 */
[----:B------:R-:W-:-:S05]  /*1220*/  LOP3.LUT R24, R24, 0xff, RZ, 0xc0, !PT ;  /* 0x000000ff18187812 */ /* 0x000fca00078ec0ff */
[----:B------:R-:W-:-:S05]  /*1230*/  VIADD R28, R24, 0xffffffff ;  /* 0xffffffff181c7836 */ /* 0x000fca0000000000 */
[----:B------:R-:W-:-:S04]  /*1240*/  ISETP.GT.U32.AND P0, PT, R28, 0xfd, PT ;  /* 0x000000fd1c00780c */ /* 0x000fc80003f04070 */
[----:B------:R-:W-:-:S13]  /*1250*/  ISETP.GT.U32.OR P0, PT, R30, 0xfd, P0 ;  /* 0x000000fd1e00780c */ /* 0x000fda0000704470 */
[----:B------:R-:W-:Y:S01]  /*1260*/  @!P0 IMAD.MOV.U32 R3, RZ, RZ, RZ ;  /* 0x000000ffff038224 */ /* 0x000fe200078e00ff */
[----:B------:R-:W-:Y:S06]  /*1270*/  @!P0 BRA `(.L_x_61) ;  /* 0x0000000000648947 */ /* 0x000fec0003800000 */
[----:B------:R-:W-:Y:S01]  /*1280*/  IMAD.U32 R3, RZ, RZ, UR8 ;  /* 0x00000008ff037e24 */ /* 0x000fe2000f8e00ff */
[----:B------:R-:W-:-:S04]  /*1290*/  FSETP.GTU.FTZ.AND P0, PT, |R0|, +INF , PT ;  /* 0x7f8000000000780b */ /* 0x000fc80003f1c200 */
[----:B------:R-:W-:Y:S02]  /*12a0*/  FSETP.GTU.FTZ.AND P1, PT, |R3|, +INF , PT ;  /* 0x7f8000000300780b */ /* 0x000fe40003f3c200 */
[----:B------:R-:W-:Y:S02]  /*12b0*/  MOV R3, UR8 ;  /* 0x0000000800037c02 */ /* 0x000fe40008000f00 */
[----:B------:R-:W-:-:S13]  /*12c0*/  PLOP3.LUT P0, PT, P0, P1, PT, 0xf8, 0x8f ;  /* 0x00000000008f781c */ /* 0x000fda0000703f70 */
[----:B------:R-:W-:Y:S05]  /*12d0*/  @P0 BRA `(.L_x_62) ;  /* 0x00000004004c0947 */ /* 0x000fea0003800000 */
[----:B------:R-:W-:-:S13]  /*12e0*/  LOP3.LUT P0, RZ, R27, 0x7fffffff, R26, 0xc8, !PT ;  /* 0x7fffffff1bff7812 */ /* 0x000fda000780c81a */
[----:B------:R-:W-:Y:S05]  /*12f0*/  @!P0 BRA `(.L_x_63) ;  /* 0x00000004003c8947 */ /* 0x000fea0003800000 */
[C---:B------:R-:W-:Y:S02]  /*1300*/  FSETP.NEU.FTZ.AND P2, PT, |R0|.reuse, +INF , PT ;  /* 0x7f8000000000780b */ /* 0x040fe40003f5d200 */
[----:B------:R-:W-:Y:S02]  /*1310*/  FSETP.NEU.FTZ.AND P1, PT, |R3|, +INF , PT ;  /* 0x7f8000000300780b */ /* 0x000fe40003f3d200 */
[----:B------:R-:W-:-:S11]  /*1320*/  FSETP.NEU.FTZ.AND P0, PT, |R0|, +INF , PT ;  /* 0x7f8000000000780b */ /* 0x000fd60003f1d200 */
[----:B------:R-:W-:Y:S05]  /*1330*/  @!P1 BRA !P2, `(.L_x_63) ;  /* 0x00000004002c9947 */ /* 0x000fea0005000000 */
[----:B------:R-:W-:-:S04]  /*1340*/  LOP3.LUT P2, RZ, R26, 0x7fffffff, RZ, 0xc0, !PT ;  /* 0x7fffffff1aff7812 */ /* 0x000fc8000784c0ff */
[----:B------:R-:W-:-:S13]  /*1350*/  PLOP3.LUT P1, PT, P1, P2, PT, 0x2f, 0xf2 ;  /* 0x0000000000f2781c */ /* 0x000fda0000f24577 */
[----:B------:R-:W-:Y:S05]  /*1360*/  @P1 BRA `(.L_x_64) ;  /* 0x0000000400181947 */ /* 0x000fea0003800000 */
[----:B------:R-:W-:-:S04]  /*1370*/  LOP3.LUT P1, RZ, R27, 0x7fffffff, RZ, 0xc0, !PT ;  /* 0x7fffffff1bff7812 */ /* 0x000fc8000782c0ff */
[----:B------:R-:W-:-:S13]  /*1380*/  PLOP3.LUT P0, PT, P0, P1, PT, 0x2f, 0xf2 ;  /* 0x0000000000f2781c */ /* 0x000fda0000702577 */
[----:B------:R-:W-:Y:S05]  /*1390*/  @P0 BRA `(.L_x_65) ;  /* 0x0000000400000947 */ /* 0x000fea0003800000 */
[----:B------:R-:W-:Y:S02]  /*13a0*/  ISETP.GE.AND P1, PT, R28, RZ, PT ;  /* 0x000000ff1c00720c */ /* 0x000fe40003f26270 */
[----:B------:R-:W-:-:S11]  /*13b0*/  ISETP.GE.AND P0, PT, R30, RZ, PT ;  /* 0x000000ff1e00720c */ /* 0x000fd60003f06270 */
[----:B------:R-:W-:Y:S02]  /*13c0*/  @!P1 FFMA R27, R3, 1.84467440737095516160e+19, RZ ;  /* 0x5f800000031b9823 */ /* 0x000fe400000000ff */
[----:B------:R-:W-:Y:S02]  /*13d0*/  @P0 IMAD.MOV.U32 R3, RZ, RZ, RZ ;  /* 0x000000ffff030224 */ /* 0x000fe400078e00ff */
[----:B------:R-:W-:Y:S01]  /*13e0*/  @!P0 FFMA R26, R0, 1.84467440737095516160e+19, RZ ;  /* 0x5f800000001a8823 */ /* 0x000fe200000000ff */
[----:B------:R-:W-:-:S04]  /*13f0*/  @!P0 IMAD.MOV.U32 R3, RZ, RZ, -0x40 ;  /* 0xffffffc0ff038424 */ /* 0x000fc800078e00ff */
[----:B------:R-:W-:-:S07]  /*1400*/  @!P1 VIADD R3, R3, 0x40 ;  /* 0x0000004003039836 */ /* 0x000fce0000000000 */
.L_x_61:
[----:B------:R-:W-:Y:S01]  /*1410*/  LEA R0, R24, 0xc0800000, 0x17 ;  /* 0xc080000018007811 */ /* 0x000fe200078eb8ff */
[----:B------:R-:W-:Y:S01]  /*1420*/  BSSY.RECONVERGENT B4, `(.L_x_66) ;  /* 0x0000036000047945 */ /* 0x000fe20003800200 */
[----:B------:R-:W-:-:S03]  /*1430*/  IADD3 R29, PT, PT, R29, -0x7f, RZ ;  /* 0xffffff811d1d7810 */ /* 0x000fc60007ffe0ff */
[----:B------:R-:W-:Y:S02]  /*1440*/  IMAD.IADD R27, R27, 0x1, -R0 ;  /* 0x000000011b1b7824 */ /* 0x000fe400078e0a00 */
[C---:B------:R-:W-:Y:S01]  /*1450*/  IMAD R0, R29.reuse, -0x800000, R26 ;  /* 0xff8000001d007824 */ /* 0x040fe200078e021a */
[----:B------:R-:W-:Y:S01]  /*1460*/  IADD3 R26, PT, PT, R29, 0x7f, -R24 ;  /* 0x0000007f1d1a7810 */ /* 0x000fe20007ffe818 */
[----:B------:R-:W-:Y:S01]  /*1470*/  FADD.FTZ R29, -R27, -RZ ;  /* 0x800000ff1b1d7221 */ /* 0x000fe20000010100 */
[----:B------:R-:W0:Y:S03]  /*1480*/  MUFU.RCP R24, R27 ;  /* 0x0000001b00187308 */ /* 0x000e260000001000 */
[----:B------:R-:W-:Y:S02]  /*1490*/  IMAD.IADD R30, R26, 0x1, R3 ;  /* 0x000000011a1e7824 */ /* 0x000fe400078e0203 */
[----:B0-----:R-:W-:-:S04]  /*14a0*/  FFMA R3, R24, R29, 1 ;  /* 0x3f80000018037423 */ /* 0x001fc8000000001d */
[----:B------:R-:W-:-:S04]  /*14b0*/  FFMA R26, R24, R3, R24 ;  /* 0x00000003181a7223 */ /* 0x000fc80000000018 */
[----:B------:R-:W-:-:S04]  /*14c0*/  FFMA R3, R0, R26, RZ ;  /* 0x0000001a00037223 */ /* 0x000fc800000000ff */
[----:B------:R-:W-:-:S04]  /*14d0*/  FFMA R24, R29, R3, R0 ;  /* 0x000000031d187223 */ /* 0x000fc80000000000 */
[----:B------:R-:W-:-:S04]  /*14e0*/  FFMA R31, R26, R24, R3 ;  /* 0x000000181a1f7223 */ /* 0x000fc80000000003 */
[----:B------:R-:W-:-:S04]  /*14f0*/  FFMA R28, R29, R31, R0 ;  /* 0x0000001f1d1c7223 */ /* 0x000fc80000000000 */
[----:B------:R-:W-:-:S05]  /*1500*/  FFMA R0, R26, R28, R31 ;  /* 0x0000001c1a007223 */ /* 0x000fca000000001f */
[----:B------:R-:W-:-:S04]  /*1510*/  SHF.R.U32.HI R3, RZ, 0x17, R0 ;  /* 0x00000017ff037819 */ /* 0x000fc80000011600 */
[----:B------:R-:W-:-:S05]  /*1520*/  LOP3.LUT R3, R3, 0xff, RZ, 0xc0, !PT ;  /* 0x000000ff03037812 */ /* 0x000fca00078ec0ff */
[----:B------:R-:W-:-:S05]  /*1530*/  IMAD.IADD R27, R3, 0x1, R30 ;  /* 0x00000001031b7824 */ /* 0x000fca00078e021e */
[----:B------:R-:W-:-:S04]  /*1540*/  IADD3 R3, PT, PT, R27, -0x1, RZ ;  /* 0xffffffff1b037810 */ /* 0x000fc80007ffe0ff */
[----:B------:R-:W-:-:S13]  /*1550*/  ISETP.GE.U32.AND P0, PT, R3, 0xfe, PT ;  /* 0x000000fe0300780c */ /* 0x000fda0003f06070 */
[----:B------:R-:W-:Y:S05]  /*1560*/  @!P0 BRA `(.L_x_67) ;  /* 0x0000000000808947 */ /* 0x000fea0003800000 */
[----:B------:R-:W-:-:S13]  /*1570*/  ISETP.GT.AND P0, PT, R27, 0xfe, PT ;  /* 0x000000fe1b00780c */ /* 0x000fda0003f04270 */
[----:B------:R-:W-:Y:S05]  /*1580*/  @P0 BRA `(.L_x_68) ;  /* 0x00000000006c0947 */ /* 0x000fea0003800000 */
[----:B------:R-:W-:-:S13]  /*1590*/  ISETP.GE.AND P0, PT, R27, 0x1, PT ;  /* 0x000000011b00780c */ /* 0x000fda0003f06270 */
[----:B------:R-:W-:Y:S05]  /*15a0*/  @P0 BRA `(.L_x_69) ;  /* 0x0000000000740947 */ /* 0x000fea0003800000 */
[----:B------:R-:W-:Y:S02]  /*15b0*/  ISETP.GE.AND P0, PT, R27, -0x18, PT ;  /* 0xffffffe81b00780c */ /* 0x000fe40003f06270 */
[----:B------:R-:W-:-:S11]  /*15c0*/  LOP3.LUT R0, R0, 0x80000000, RZ, 0xc0, !PT ;  /* 0x8000000000007812 */ /* 0x000fd600078ec0ff */
[----:B------:R-:W-:Y:S05]  /*15d0*/  @!P0 BRA `(.L_x_69) ;  /* 0x0000000000688947 */ /* 0x000fea0003800000 */
[CCC-:B------:R-:W-:Y:S01]  /*15e0*/  FFMA.RP R3, R26.reuse, R28.reuse, R31.reuse ;  /* 0x0000001c1a037223 */ /* 0x1c0fe2000000801f */
[CCC-:B------:R-:W-:Y:S01]  /*15f0*/  FFMA.RM R24, R26.reuse, R28.reuse, R31.reuse ;  /* 0x0000001c1a187223 */ /* 0x1c0fe2000000401f */
[----:B------:R-:W-:Y:S01]  /*1600*/  FFMA.RZ R26, R26, R28, R31 ;  /* 0x0000001c1a1a7223 */ /* 0x000fe2000000c01f */
[C---:B------:R-:W-:Y:S02]  /*1610*/  ISETP.NE.AND P1, PT, R27.reuse, RZ, PT ;  /* 0x000000ff1b00720c */ /* 0x040fe40003f25270 */
[----:B------:R-:W-:Y:S02]  /*1620*/  ISETP.NE.AND P2, PT, R27, RZ, PT ;  /* 0x000000ff1b00720c */ /* 0x000fe40003f45270 */
[----:B------:R-:W-:Y:S02]  /*1630*/  LOP3.LUT R26, R26, 0x7fffff, RZ, 0xc0, !PT ;  /* 0x007fffff1a1a7812 */ /* 0x000fe400078ec0ff */
[----:B------:R-:W-:Y:S01]  /*1640*/  FSETP.NEU.FTZ.AND P0, PT, R3, R24, PT ;  /* 0x000000180300720b */ /* 0x000fe20003f1d000 */
[----:B------:R-:W-:Y:S01]  /*1650*/  VIADD R3, R27, 0x20 ;  /* 0x000000201b037836 */ /* 0x000fe20000000000 */
[----:B------:R-:W-:Y:S01]  /*1660*/  LOP3.LUT R26, R26, 0x800000, RZ, 0xfc, !PT ;  /* 0x008000001a1a7812 */ /* 0x000fe200078efcff */
[----:B------:R-:W-:-:S03]  /*1670*/  IMAD.MOV R24, RZ, RZ, -R27 ;  /* 0x000000ffff187224 */ /* 0x000fc600078e0a1b */
[----:B------:R-:W-:-:S04]  /*1680*/  SHF.L.U32 R3, R26, R3, RZ ;  /* 0x000000031a037219 */ /* 0x000fc800000006ff */
[----:B------:R-:W-:Y:S02]  /*1690*/  ISETP.NE.AND P1, PT, R3, RZ, P1 ;  /* 0x000000ff0300720c */ /* 0x000fe40000f25270 */
[----:B------:R-:W-:Y:S02]  /*16a0*/  SEL R3, R24, RZ, P2 ;  /* 0x000000ff18037207 */ /* 0x000fe40001000000 */
[----:B------:R-:W-:Y:S02]  /*16b0*/  PLOP3.LUT P0, PT, P0, P1, PT, 0xf8, 0x8f ;  /* 0x00000000008f781c */ /* 0x000fe40000703f70 */
[----:B------:R-:W-:Y:S02]  /*16c0*/  SHF.R.U32.HI R3, RZ, R3, R26 ;  /* 0x00000003ff037219 */ /* 0x000fe4000001161a */
[----:B------:R-:W-:Y:S02]  /*16d0*/  SEL R24, RZ, 0x1, !P0 ;  /* 0x00000001ff187807 */ /* 0x000fe40004000000 */
[----:B------:R-:W-:-:S04]  /*16e0*/  SHF.R.U32.HI R27, RZ, 0x1, R3 ;  /* 0x00000001ff1b7819 */ /* 0x000fc80000011603 */
[----:B------:R-:W-:-:S04]  /*16f0*/  LOP3.LUT R24, R24, 0x1, R27, 0xf8, !PT ;  /* 0x0000000118187812 */ /* 0x000fc800078ef81b */
[----:B------:R-:W-:-:S05]  /*1700*/  LOP3.LUT R24, R24, R3, RZ, 0xc0, !PT ;  /* 0x0000000318187212 */ /* 0x000fca00078ec0ff */
[----:B------:R-:W-:-:S05]  /*1710*/  IMAD.IADD R27, R27, 0x1, R24 ;  /* 0x000000011b1b7824 */ /* 0x000fca00078e0218 */
[----:B------:R-:W-:Y:S01]  /*1720*/  LOP3.LUT R0, R27, R0, RZ, 0xfc, !PT ;  /* 0x000000001b007212 */ /* 0x000fe200078efcff */
[----:B------:R-:W-:Y:S06]  /*1730*/  BRA `(.L_x_69) ;  /* 0x0000000000107947 */ /* 0x000fec0003800000 */
.L_x_68:
[----:B------:R-:W-:-:S04]  /*1740*/  LOP3.LUT R0, R0, 0x80000000, RZ, 0xc0, !PT ;  /* 0x8000000000007812 */ /* 0x000fc800078ec0ff */
[----:B------:R-:W-:Y:S01]  /*1750*/  LOP3.LUT R0, R0, 0x7f800000, RZ, 0xfc, !PT ;  /* 0x7f80000000007812 */ /* 0x000fe200078efcff */
[----:B------:R-:W-:Y:S06]  /*1760*/  BRA `(.L_x_69) ;  /* 0x0000000000047947 */ /* 0x000fec0003800000 */
.L_x_67:
[----:B------:R-:W-:-:S07]  /*1770*/  LEA R0, R30, R0, 0x17 ;  /* 0x000000001e007211 */ /* 0x000fce00078eb8ff */
.L_x_69:
[----:B------:R-:W-:Y:S05]  /*1780*/  BSYNC.RECONVERGENT B4 ;  /* 0x0000000000047941 */ /* 0x000fea0003800200 */
.L_x_66:
[----:B------:R-:W-:Y:S05]  /*1790*/  BRA `(.L_x_70) ;  /* 0x0000000000207947 */ /* 0x000fea0003800000 */
.L_x_65:
[----:B------:R-:W-:-:S04]  /*17a0*/  LOP3.LUT R0, R27, 0x80000000, R26, 0x48, !PT ;  /* 0x800000001b007812 */ /* 0x000fc800078e481a */
[----:B------:R-:W-:Y:S01]  /*17b0*/  LOP3.LUT R0, R0, 0x7f800000, RZ, 0xfc, !PT ;  /* 0x7f80000000007812 */ /* 0x000fe200078efcff */
[----:B------:R-:W-:Y:S06]  /*17c0*/  BRA `(.L_x_70) ;  /* 0x0000000000147947 */ /* 0x000fec0003800000 */
.L_x_64:
[----:B------:R-:W-:Y:S01]  /*17d0*/  LOP3.LUT R0, R27, 0x80000000, R26, 0x48, !PT ;  /* 0x800000001b007812 */ /* 0x000fe200078e481a */
[----:B------:R-:W-:Y:S06]  /*17e0*/  BRA `(.L_x_70) ;  /* 0x00000000000c7947 */ /* 0x000fec0003800000 */
.L_x_63:
[----:B------:R-:W0:Y:S01]  /*17f0*/  MUFU.RSQ R0, -QNAN ;  /* 0xffc0000000007908 */ /* 0x000e220000001400 */
[----:B------:R-:W-:Y:S05]  /*1800*/  BRA `(.L_x_70) ;  /* 0x0000000000047947 */ /* 0x000fea0003800000 */
.L_x_62:
[----:B------:R-:W-:-:S07]  /*1810*/  FADD.FTZ R0, R0, R3 ;  /* 0x0000000300007221 */ /* 0x000fce0000010000 */
.L_x_70:
[----:B------:R-:W-:Y:S05]  /*1820*/  BSYNC.RECONVERGENT B3 ;  /* 0x0000000000037941 */ /* 0x000fea0003800200 */
.L_x_60:
[----:B------:R-:W-:Y:S02]  /*1830*/  IMAD.MOV.U32 R26, RZ, RZ, R22 ;  /* 0x000000ffff1a7224 */ /* 0x000fe400078e0016 */
[----:B------:R-:W-:-:S04]  /*1840*/  IMAD.MOV.U32 R27, RZ, RZ, 0x0 ;  /* 0x00000000ff1b7424 */ /* 0x000fc800078e00ff */
[----:B0-----:R-:W-:Y:S05]  /*1850*/  RET.REL.NODEC R26 `(_ZN36_GLOBAL__N__f1ff9b21_4_k_cu_26dd954b27kvtc_dequantize_intx_kernelEPKhPKfS3_Pfmmmmi) ;  /* 0xffffffe41ae87950 */ /* 0x001fea0003c3ffff */
.L_x_71:
        /* <DEDUP_REMOVED lines=10> */
.L_x_133:


//--------------------- .text._ZN36_GLOBAL__N__f1ff9b21_4_k_cu_26dd954b25kvtc_quantize_intx_kernelEPKfS1_S1_Phmmmmi --------------------------
	.section	.text._ZN36_GLOBAL__N__f1ff9b21_4_k_cu_26dd954b25kvtc_quantize_intx_kernelEPKfS1_S1_Phmmmmi,"ax",@progbits
	.align	128
.text._ZN36_GLOBAL__N__f1ff9b21_4_k_cu_26dd954b25kvtc_quantize_intx_kernelEPKfS1_S1_Phmmmmi:
        .type           _ZN36_GLOBAL__N__f1ff9b21_4_k_cu_26dd954b25kvtc_quantize_intx_kernelEPKfS1_S1_Phmmmmi,@function
        .size           _ZN36_GLOBAL__N__f1ff9b21_4_k_cu_26dd954b25kvtc_quantize_intx_kernelEPKfS1_S1_Phmmmmi,(.L_x_136 - _ZN36_GLOBAL__N__f1ff9b21_4_k_cu_26dd954b25kvtc_quantize_intx_kernelEPKfS1_S1_Phmmmmi)
        .other          _ZN36_GLOBAL__N__f1ff9b21_4_k_cu_26dd954b25kvtc_quantize_intx_kernelEPKfS1_S1_Phmmmmi,@"STO_CUDA_ENTRY STV_DEFAULT"
_ZN36_GLOBAL__N__f1ff9b21_4_k_cu_26dd954b25kvtc_quantize_intx_kernelEPKfS1_S1_Phmmmmi:
        /* <DEDUP_REMOVED lines=18> */
[----:B------:R-:W-:-:S04]  /*0120*/  IMAD R0, RZ, RZ, -UR5 ;  /* 0x80000005ff007e24 */ /* 0x000fc8000f8e02ff */
[----:B------:R-:W-:-:S05]  /*0130*/  IMAD R0, R5, R0, 0x8 ;  /* 0x0000000805007424 */ /* 0x000fca00078e0200 */
[----:B------:R-:W-:-:S13]  /*0140*/  ISETP.GT.U32.AND P0, PT, R5, R0, PT ;  /* 0x000000000500720c */ /* 0x000fda0003f04070 */
[----:B------:R-:W-:Y:S01]  /*0150*/  VOTEU.ANY UP0, P0 ;  /* 0x0000000000ff7886 */ /* 0x000fe20000000100 */
[----:B------:R-:W-:-:S04]  /*0160*/  PLOP3.LUT P0, PT, PT, PT, UP0, 0x80, 0x8 ;  /* 0x000000000008781c */ /* 0x000fc80003f0f008 */
[----:B------:R-:W-:Y:S02]  /*0170*/  @!UP0 UIADD3 UR5, UPT, UPT, UR5, 0x1, URZ ;  /* 0x0000000105058890 */ /* 0x000fe4000fffe0ff */
[----:B------:R-:W-:-:S07]  /*0180*/  UISETP.GE.AND UP0, UPT, UR4, URZ, UPT ;  /* 0x000000ff0400728c */ /* 0x000fce000bf06270 */
[----:B------:R-:W-:-:S05]  /*0190*/  @!P0 IMAD.IADD R0, R0, 0x1, -R5 ;  /* 0x0000000100008824 */ /* 0x000fca00078e0a05 */
[----:B------:R-:W-:Y:S02]  /*01a0*/  ISETP.GE.U32.AND P0, PT, R0, R5, PT ;  /* 0x000000050000720c */ /* 0x000fe40003f06070 */
[----:B-1----:R-:W-:-:S11]  /*01b0*/  MOV R0, UR8 ;  /* 0x0000000800007c02 */ /* 0x002fd60008000f00 */
        /* <DEDUP_REMOVED lines=17> */
[----:B------:R-:W-:Y:S01]  /*02d0*/  ISETP.NE.U32.AND P2, PT, RZ, UR7, PT ;  /* 0x00000007ff007c0c */ /* 0x000fe2000bf45070 */
[----:B------:R-:W-:-:S05]  /*02e0*/  IMAD.MOV.U32 R9, RZ, RZ, RZ ;  /* 0x000000ffff097224 */ /* 0x000fca00078e00ff */
[----:B0-----:R-:W0:Y:S02]  /*02f0*/  MUFU.RCP R0, R0 ;  /* 0x0000000000007308 */ /* 0x001e240000001000 */
[----:B0-----:R-:W-:-:S06]  /*0300*/  VIADD R2, R0, 0xffffffe ;  /* 0x0ffffffe00027836 */ /* 0x001fcc0000000000 */
[----:B------:R0:W1:Y:S02]  /*0310*/  F2I.FTZ.U32.TRUNC.NTZ R3, R2 ;  /* 0x0000000200037305 */ /* 0x000064000021f000 */
[----:B0-----:R-:W-:Y:S02]  /*0320*/  IMAD.MOV.U32 R2, RZ, RZ, RZ ;  /* 0x000000ffff027224 */ /* 0x001fe400078e00ff */
[----:B-1----:R-:W-:-:S04]  /*0330*/  IMAD R5, R5, R3, RZ ;  /* 0x0000000305057224 */ /* 0x002fc800078e02ff */
[----:B------:R-:W-:-:S06]  /*0340*/  IMAD.HI.U32 R3, R3, R5, R2 ;  /* 0x0000000503037227 */ /* 0x000fcc00078e0002 */
[----:B------:R-:W-:-:S04]  /*0350*/  IMAD.HI.U32 R8, R3, R23, RZ ;  /* 0x0000001703087227 */ /* 0x000fc800078e00ff */
[----:B------:R-:W-:-:S04]  /*0360*/  IMAD.MOV R3, RZ, RZ, -R8 ;  /* 0x000000ffff037224 */ /* 0x000fc800078e0a08 */
[----:B------:R-:W-:-:S05]  /*0370*/  IMAD R3, R3, UR7, R23 ;  /* 0x0000000703037c24 */ /* 0x000fca000f8e0217 */
[----:B------:R-:W-:-:S13]  /*0380*/  ISETP.GE.U32.AND P0, PT, R3, UR7, PT ;  /* 0x0000000703007c0c */ /* 0x000fda000bf06070 */
[----:B------:R-:W-:Y:S01]  /*0390*/  @P0 VIADD R3, R3, -UR7 ;  /* 0x8000000703030c36 */ /* 0x000fe20008000000 */
[----:B------:R-:W-:-:S04]  /*03a0*/  @P0 IADD3 R8, PT, PT, R8, 0x1, RZ ;  /* 0x0000000108080810 */ /* 0x000fc80007ffe0ff */
[----:B------:R-:W-:-:S13]  /*03b0*/  ISETP.GE.U32.AND P1, PT, R3, UR7, PT ;  /* 0x0000000703007c0c */ /* 0x000fda000bf26070 */
[----:B------:R-:W-:Y:S01]  /*03c0*/  @P1 VIADD R8, R8, 0x1 ;  /* 0x0000000108081836 */ /* 0x000fe20000000000 */
[----:B------:R-:W-:Y:S01]  /*03d0*/  @!P2 LOP3.LUT R8, RZ, UR7, RZ, 0x33, !PT ;  /* 0x00000007ff08ac12 */ /* 0x000fe2000f8e33ff */
[----:B------:R-:W-:Y:S06]  /*03e0*/  BRA `(.L_x_73) ;  /* 0x00000000001c7947 */ /* 0x000fec0003800000 */
.L_x_72:
[----:B------:R-:W-:Y:S01]  /*03f0*/  IMAD.U32 R21, RZ, RZ, UR4 ;  /* 0x00000004ff157e24 */ /* 0x000fe2000f8e00ff */
[----:B------:R-:W-:Y:S01]  /*0400*/  MOV R0, 0x440 ;  /* 0x0000044000007802 */ /* 0x000fe20000000f00 */
[----:B------:R-:W-:Y:S02]  /*0410*/  IMAD.U32 R4, RZ, RZ, UR7 ;  /* 0x00000007ff047e24 */ /* 0x000fe4000f8e00ff */
[----:B------:R-:W-:-:S07]  /*0420*/  IMAD.U32 R5, RZ, RZ, UR18 ;  /* 0x00000012ff057e24 */ /* 0x000fce000f8e00ff */
[----:B------:R-:W-:Y:S05]  /*0430*/  CALL.REL.NOINC `($__internal_10_$__cuda_sm20_div_u64) ;  /* 0x0000000800807944 */ /* 0x000fea0003c00000 */
[----:B------:R-:W-:Y:S01]  /*0440*/  MOV R8, R4 ;  /* 0x0000000400087202 */ /* 0x000fe20000000f00 */
[----:B------:R-:W-:-:S07]  /*0450*/  IMAD.MOV.U32 R9, RZ, RZ, R5 ;  /* 0x000000ffff097224 */ /* 0x000fce00078e0005 */
.L_x_73:
        /* <DEDUP_REMOVED lines=14> */
[----:B------:R-:W-:Y:S01]  /*0540*/  IMAD.MOV.U32 R21, RZ, RZ, RZ ;  /* 0x000000ffff157224 */ /* 0x000fe200078e00ff */
[----:B------:R-:W-:Y:S01]  /*0550*/  UISETP.GT.AND UP0, UPT, UR7, URZ, UPT ;  /* 0x000000ff0700728c */ /* 0x000fe2000bf04270 */
[----:B------:R-:W1:Y:S01]  /*0560*/  LDCU.64 UR10, c[0x0][0x358] ;  /* 0x00006b00ff0a77ac */ /* 0x000e620008000a00 */
[----:B0-----:R-:W-:-:S07]  /*0570*/  UIMAD.WIDE.U32 UR4, UR5, UR4, URZ ;  /* 0x00000004050472a5 */ /* 0x001fce000f8e00ff */
[----:B------:R-:W-:Y:S05]  /*0580*/  BRA.U UP0, `(.L_x_74) ;  /* 0x0000000100287547 */ /* 0x000fea000b800000 */
[----:B------:R-:W0:Y:S02]  /*0590*/  LDCU.64 UR6, c[0x0][0x398] ;  /* 0x00007300ff0677ac */ /* 0x000e240008000a00 */
.L_x_75:
[C---:B0-----:R-:W-:Y:S02]  /*05a0*/  IADD3 R2, P0, PT, R23.reuse, UR6, RZ ;  /* 0x0000000617027c10 */ /* 0x041fe4000ff1e0ff */
[----:B------:R-:W-:Y:S02]  /*05b0*/  IADD3 R23, P1, PT, R23, UR4, RZ ;  /* 0x0000000417177c10 */ /* 0x000fe4000ff3e0ff */
[----:B------:R-:W-:Y:S02]  /*05c0*/  IADD3.X R3, PT, PT, R21, UR7, RZ, P0, !PT ;  /* 0x0000000715037c10 */ /* 0x000fe400087fe4ff */
[----:B------:R-:W-:Y:S02]  /*05d0*/  ISETP.GE.U32.AND P0, PT, R23, R6, PT ;  /* 0x000000061700720c */ /* 0x000fe40003f06070 */
[----:B------:R-:W-:Y:S01]  /*05e0*/  IADD3.X R21, PT, PT, R21, UR5, RZ, P1, !PT ;  /* 0x0000000515157c10 */ /* 0x000fe20008ffe4ff */
[----:B-1----:R2:W-:Y:S03]  /*05f0*/  STG.E.U8 desc[UR10][R2.64], RZ ;  /* 0x000000ff02007986 */ /* 0x0025e6000c10110a */
[----:B------:R-:W-:-:S13]  /*0600*/  ISETP.GE.U32.AND.EX P0, PT, R21, R22, PT, P0 ;  /* 0x000000161500720c */ /* 0x000fda0003f06100 */
[----:B--2---:R-:W-:Y:S05]  /*0610*/  @!P0 BRA `(.L_x_75) ;  /* 0xfffffffc00e08947 */ /* 0x004fea000383ffff */
[----:B------:R-:W-:Y:S05]  /*0620*/  EXIT ;  /* 0x000000000000794d */ /* 0x000fea0003800000 */
.L_x_74:
[----:B------:R-:W0:Y:S01]  /*0630*/  LDCU UR8, c[0x0][0x3c0] ;  /* 0x00007800ff0877ac */ /* 0x000e220008000800 */
[----:B------:R-:W-:Y:S01]  /*0640*/  UMOV UR6, 0xffffffff ;  /* 0xffffffff00067882 */ /* 0x000fe20000000000 */
[----:B------:R-:W2:Y:S01]  /*0650*/  LDCU UR9, c[0x0][0x3c0] ;  /* 0x00007800ff0977ac */ /* 0x000ea20008000800 */
[----:B------:R-:W3:Y:S01]  /*0660*/  LDCU.64 UR20, c[0x0][0x3b8] ;  /* 0x00007700ff1477ac */ /* 0x000ee20008000a00 */
[----:B------:R-:W4:Y:S01]  /*0670*/  LDCU.64 UR16, c[0x0][0x380] ;  /* 0x00007000ff1077ac */ /* 0x000f220008000a00 */
[----:B0-----:R-:W-:Y:S02]  /*0680*/  USHF.L.U32 UR6, UR6, UR8, URZ ;  /* 0x0000000806067299 */ /* 0x001fe400080006ff */
[----:B------:R-:W-:Y:S02]  /*0690*/  UIADD3 UR8, UPT, UPT, -UR7, URZ, URZ ;  /* 0x000000ff07087290 */ /* 0x000fe4000fffe1ff */
[----:B------:R-:W-:-:S06]  /*06a0*/  ULOP3.LUT UR6, URZ, UR6, URZ, 0x33, !UPT ;  /* 0x00000006ff067292 */ /* 0x000fcc000f8e33ff */
[----:B--234-:R-:W-:-:S07]  /*06b0*/  I2FP.F32.U32 R20, UR6 ;  /* 0x0000000600147c45 */ /* 0x01cfce0008201000 */
.L_x_84:
[----:B------:R-:W-:Y:S01]  /*06c0*/  LOP3.LUT R0, R21, R9, RZ, 0xfc, !PT ;  /* 0x0000000915007212 */ /* 0x000fe200078efcff */
[----:B------:R-:W-:Y:S03]  /*06d0*/  BSSY.RECONVERGENT B0, `(.L_x_76) ;  /* 0x0000026000007945 */ /* 0x000fe60003800200 */
[----:B------:R-:W-:-:S13]  /*06e0*/  ISETP.NE.U32.AND P0, PT, R0, RZ, PT ;  /* 0x000000ff0000720c */ /* 0x000fda0003f05070 */
[----:B------:R-:W-:Y:S05]  /*06f0*/  @P0 BRA `(.L_x_77) ;  /* 0x00000000005c0947 */ /* 0x000fea0003800000 */
[----:B------:R-:W0:Y:S01]  /*0700*/  I2F.U32.RP R0, R8 ;  /* 0x0000000800007306 */ /* 0x000e220000209000 */
[----:B------:R-:W-:-:S07]  /*0710*/  ISETP.NE.U32.AND P2, PT, R8, RZ, PT ;  /* 0x000000ff0800720c */ /* 0x000fce0003f45070 */
[----:B0-----:R-:W0:Y:S02]  /*0720*/  MUFU.RCP R0, R0 ;  /* 0x0000000000007308 */ /* 0x001e240000001000 */
[----:B0-----:R-:W-:Y:S01]  /*0730*/  VIADD R2, R0, 0xffffffe ;  /* 0x0ffffffe00027836 */ /* 0x001fe20000000000 */
[----:B------:R-:W-:-:S05]  /*0740*/  MOV R0, RZ ;  /* 0x000000ff00007202 */ /* 0x000fca0000000f00 */
[----:B------:R0:W2:Y:S02]  /*0750*/  F2I.FTZ.U32.TRUNC.NTZ R3, R2 ;  /* 0x0000000200037305 */ /* 0x0000a4000021f000 */
[----:B0-----:R-:W-:Y:S02]  /*0760*/  HFMA2 R2, -RZ, RZ, 0, 0 ;  /* 0x00000000ff027431 */ /* 0x001fe400000001ff */
[----:B--2---:R-:W-:-:S04]  /*0770*/  IMAD.MOV R5, RZ, RZ, -R3 ;  /* 0x000000ffff057224 */ /* 0x004fc800078e0a03 */
[----:B------:R-:W-:-:S04]  /*0780*/  IMAD R5, R5, R8, RZ ;  /* 0x0000000805057224 */ /* 0x000fc800078e02ff */
[----:B------:R-:W-:-:S04]  /*0790*/  IMAD.HI.U32 R4, R3, R5, R2 ;  /* 0x0000000503047227 */ /* 0x000fc800078e0002 */
[----:B------:R-:W-:Y:S02]  /*07a0*/  IMAD.MOV.U32 R5, RZ, RZ, RZ ;  /* 0x000000ffff057224 */ /* 0x000fe400078e00ff */
[----:B------:R-:W-:-:S04]  /*07b0*/  IMAD.HI.U32 R4, R4, R23, RZ ;  /* 0x0000001704047227 */ /* 0x000fc800078e00ff */
[----:B------:R-:W-:-:S04]  /*07c0*/  IMAD.MOV R3, RZ, RZ, -R4 ;  /* 0x000000ffff037224 */ /* 0x000fc800078e0a04 */
[----:B------:R-:W-:-:S05]  /*07d0*/  IMAD R3, R8, R3, R23 ;  /* 0x0000000308037224 */ /* 0x000fca00078e0217 */
[----:B------:R-:W-:-:S13]  /*07e0*/  ISETP.GE.U32.AND P0, PT, R3, R8, PT ;  /* 0x000000080300720c */ /* 0x000fda0003f06070 */
[----:B------:R-:W-:Y:S02]  /*07f0*/  @P0 IMAD.IADD R3, R3, 0x1, -R8 ;  /* 0x0000000103030824 */ /* 0x000fe400078e0a08 */
[----:B------:R-:W-:-:S03]  /*0800*/  @P0 VIADD R4, R4, 0x1 ;  /* 0x0000000104040836 */ /* 0x000fc60000000000 */
[----:B------:R-:W-:-:S13]  /*0810*/  ISETP.GE.U32.AND P1, PT, R3, R8, PT ;  /* 0x000000080300720c */ /* 0x000fda0003f26070 */
[----:B------:R-:W-:Y:S01]  /*0820*/  @P1 VIADD R4, R4, 0x1 ;  /* 0x0000000104041836 */ /* 0x000fe20000000000 */
[----:B------:R-:W-:-:S05]  /*0830*/  @!P2 LOP3.LUT R4, RZ, R8, RZ, 0x33, !PT ;  /* 0x00000008ff04a212 */ /* 0x000fca00078e33ff */
[----:B------:R-:W-:-:S04]  /*0840*/  IMAD.MOV R2, RZ, RZ, -R4 ;  /* 0x000000ffff027224 */ /* 0x000fc800078e0a04 */
[----:B------:R-:W-:Y:S01]  /*0850*/  IMAD R2, R8, R2, R23 ;  /* 0x0000000208027224 */ /* 0x000fe200078e0217 */
[----:B------:R-:W-:Y:S06]  /*0860*/  BRA `(.L_x_78) ;  /* 0x0000000000307947 */ /* 0x000fec0003800000 */
.L_x_77:
[----:B------:R-:W-:Y:S01]  /*0870*/  IMAD.MOV.U32 R4, RZ, RZ, R8 ;  /* 0x000000ffff047224 */ /* 0x000fe200078e0008 */
[----:B------:R-:W-:Y:S01]  /*0880*/  MOV R0, 0x8b0 ;  /* 0x000008b000007802 */ /* 0x000fe20000000f00 */
[----:B------:R-:W-:-:S07]  /*0890*/  IMAD.MOV.U32 R5, RZ, RZ, R9 ;  /* 0x000000ffff057224 */ /* 0x000fce00078e0009 */
[----:B-1----:R-:W-:Y:S05]  /*08a0*/  CALL.REL.NOINC `($__internal_10_$__cuda_sm20_div_u64) ;  /* 0x0000000400647944 */ /* 0x002fea0003c00000 */
[----:B------:R-:W-:Y:S01]  /*08b0*/  IADD3 R13, P0, PT, RZ, -R4, RZ ;  /* 0x80000004ff0d7210 */ /* 0x000fe20007f1e0ff */
[----:B------:R-:W-:Y:S01]  /*08c0*/  IMAD.MOV.U32 R2, RZ, RZ, R23 ;  /* 0x000000ffff027224 */ /* 0x000fe200078e0017 */
[----:B------:R-:W-:-:S03]  /*08d0*/  MOV R3, R21 ;  /* 0x0000001500037202 */ /* 0x000fc60000000f00 */
[----:B------:R-:W-:Y:S02]  /*08e0*/  IMAD.X R11, RZ, RZ, ~R5, P0 ;  /* 0x000000ffff0b7224 */ /* 0x000fe400000e0e05 */
[----:B------:R-:W-:-:S04]  /*08f0*/  IMAD.WIDE.U32 R2, R8, R13, R2 ;  /* 0x0000000d08027225 */ /* 0x000fc800078e0002 */
[----:B------:R-:W-:-:S04]  /*0900*/  IMAD R11, R11, R8, RZ ;  /* 0x000000080b0b7224 */ /* 0x000fc800078e02ff */
[----:B------:R-:W-:-:S04]  /*0910*/  IMAD R11, R9, R13, R11 ;  /* 0x0000000d090b7224 */ /* 0x000fc800078e020b */
[----:B------:R-:W-:-:S07]  /*0920*/  IMAD.IADD R0, R3, 0x1, R11 ;  /* 0x0000000103007824 */ /* 0x000fce00078e020b */
.L_x_78:
[----:B-1----:R-:W-:Y:S05]  /*0930*/  BSYNC.RECONVERGENT B0 ;  /* 0x0000000000007941 */ /* 0x002fea0003800200 */
.L_x_76:
[----:B------:R-:W0:Y:S01]  /*0940*/  LDCU.64 UR12, c[0x0][0x388] ;  /* 0x00007100ff0c77ac */ /* 0x000e220008000a00 */
[C---:B------:R-:W-:Y:S01]  /*0950*/  IMAD.SHL.U32 R14, R4.reuse, 0x4, RZ ;  /* 0x00000004040e7824 */ /* 0x040fe200078e00ff */
[----:B------:R-:W-:Y:S01]  /*0960*/  SHF.L.U64.HI R3, R4, 0x2, R5 ;  /* 0x0000000204037819 */ /* 0x000fe20000010205 */
[----:B------:R-:W1:Y:S01]  /*0970*/  LDC.64 R10, c[0x0][0x3b0] ;  /* 0x0000ec00ff0a7b82 */ /* 0x000e620000000a00 */
[----:B------:R-:W2:Y:S02]  /*0980*/  LDCU.64 UR14, c[0x0][0x390] ;  /* 0x00007200ff0e77ac */ /* 0x000ea40008000a00 */
[C---:B0-----:R-:W-:Y:S02]  /*0990*/  IADD3 R12, P0, PT, R14.reuse, UR12, RZ ;  /* 0x0000000c0e0c7c10 */ /* 0x041fe4000ff1e0ff */
[----:B--2---:R-:W-:Y:S02]  /*09a0*/  IADD3 R14, P1, PT, R14, UR14, RZ ;  /* 0x0000000e0e0e7c10 */ /* 0x004fe4000ff3e0ff */
[C---:B------:R-:W-:Y:S01]  /*09b0*/  IADD3.X R13, PT, PT, R3.reuse, UR13, RZ, P0, !PT ;  /* 0x0000000d030d7c10 */ /* 0x040fe200087fe4ff */
[----:B------:R-:W0:Y:S01]  /*09c0*/  LDCU.64 UR12, c[0x0][0x3a8] ;  /* 0x00007500ff0c77ac */ /* 0x000e220008000a00 */
[----:B------:R-:W-:-:S03]  /*09d0*/  IADD3.X R15, PT, PT, R3, UR15, RZ, P1, !PT ;  /* 0x0000000f030f7c10 */ /* 0x000fc60008ffe4ff */
[----:B------:R-:W2:Y:S04]  /*09e0*/  LDG.E.CONSTANT R19, desc[UR10][R12.64] ;  /* 0x0000000a0c137981 */ /* 0x000ea8000c1e9900 */
[----:B------:R3:W2:Y:S01]  /*09f0*/  LDG.E.CONSTANT R14, desc[UR10][R14.64] ;  /* 0x0000000a0e0e7981 */ /* 0x0006a2000c1e9900 */
[----:B------:R-:W-:Y:S01]  /*0a00*/  IMAD R3, R0, UR7, RZ ;  /* 0x0000000700037c24 */ /* 0x000fe2000f8e02ff */
[----:B------:R-:W-:Y:S01]  /*0a10*/  BSSY.RECONVERGENT B0, `(.L_x_79) ;  /* 0x0000038000007945 */ /* 0x000fe20003800200 */
[----:B------:R-:W-:Y:S01]  /*0a20*/  PRMT R18, RZ, 0x7610, R18 ;  /* 0x00007610ff127816 */ /* 0x000fe20000000012 */
[----:B------:R-:W-:Y:S02]  /*0a30*/  IMAD.MOV.U32 R17, RZ, RZ, RZ ;  /* 0x000000ffff117224 */ /* 0x000fe400078e00ff */
[----:B------:R-:W-:-:S02]  /*0a40*/  IMAD.U32 R16, RZ, RZ, UR8 ;  /* 0x00000008ff107e24 */ /* 0x000fc4000f8e00ff */
[----:B0-----:R-:W-:Y:S02]  /*0a50*/  IMAD R5, R5, UR12, RZ ;  /* 0x0000000c05057c24 */ /* 0x001fe4000f8e02ff */
[----:B---3--:R-:W-:Y:S02]  /*0a60*/  IMAD.MOV.U32 R15, RZ, RZ, RZ ;  /* 0x000000ffff0f7224 */ /* 0x008fe400078e00ff */
[C---:B------:R-:W-:Y:S02]  /*0a70*/  IMAD R25, R4.reuse, UR13, R5 ;  /* 0x0000000d04197c24 */ /* 0x040fe4000f8e0205 */
[----:B-1----:R-:W-:-:S04]  /*0a80*/  IMAD.WIDE.U32 R4, R4, UR12, R10 ;  /* 0x0000000c04047c25 */ /* 0x002fc8000f8e000a */
[C---:B------:R-:W-:Y:S02]  /*0a90*/  IMAD R11, R2.reuse, UR18, R3 ;  /* 0x00000012020b7c24 */ /* 0x040fe4000f8e0203 */
[----:B------:R-:W-:-:S04]  /*0aa0*/  IMAD.WIDE.U32 R2, R2, UR7, RZ ;  /* 0x0000000702027c25 */ /* 0x000fc8000f8e00ff */
[----:B------:R-:W-:Y:S02]  /*0ab0*/  IMAD.IADD R12, R5, 0x1, R25 ;  /* 0x00000001050c7824 */ /* 0x000fe400078e0219 */
[----:B--2---:R-:W-:Y:S01]  /*0ac0*/  FADD R0, -R19, R14 ;  /* 0x0000000e13007221 */ /* 0x004fe20000000100 */
[----:B------:R-:W-:-:S04]  /*0ad0*/  IADD3 R14, PT, PT, R3, R11, RZ ;  /* 0x0000000b030e7210 */ /* 0x000fc80007ffe0ff */
[----:B------:R-:W-:-:S04]  /*0ae0*/  FSETP.GEU.AND P0, PT, R0, 1.00000001335143196e-10, PT ;  /* 0x2edbe6ff0000780b */ /* 0x000fc80003f0e000 */
[----:B------:R-:W-:-:S09]  /*0af0*/  FSEL R13, R0, 1, P0 ;  /* 0x3f800000000d7808 */ /* 0x000fd20000000000 */
.L_x_83:
[----:B------:R-:W-:-:S04]  /*0b00*/  IADD3 R11, P1, PT, R15, R2, RZ ;  /* 0x000000020f0b7210 */ /* 0x000fc80007f3e0ff */
[----:B------:R-:W-:Y:S01]  /*0b10*/  ISETP.GE.U32.AND P0, PT, R11, UR20, PT ;  /* 0x000000140b007c0c */ /* 0x000fe2000bf06070 */
[----:B------:R-:W-:-:S05]  /*0b20*/  IMAD.X R25, RZ, RZ, R14, P1 ;  /* 0x000000ffff197224 */ /* 0x000fca00008e060e */
[----:B------:R-:W-:-:S13]  /*0b30*/  ISETP.GE.U32.AND.EX P0, PT, R25, UR21, PT, P0 ;  /* 0x0000001519007c0c */ /* 0x000fda000bf06100 */
[----:B------:R-:W-:Y:S05]  /*0b40*/  @P0 BRA `(.L_x_80) ;  /* 0x0000000000900947 */ /* 0x000fea0003800000 */
[----:B------:R-:W-:-:S05]  /*0b50*/  IADD3 R0, P0, PT, R11, R4, RZ ;  /* 0x000000040b007210 */ /* 0x000fca0007f1e0ff */
[----:B------:R-:W-:Y:S01]  /*0b60*/  IMAD.X R11, R25, 0x1, R12, P0 ;  /* 0x00000001190b7824 */ /* 0x000fe200000e060c */
[----:B------:R-:W-:-:S04]  /*0b70*/  LEA R10, P0, R0, UR16, 0x2 ;  /* 0x00000010000a7c11 */ /* 0x000fc8000f8010ff */
[----:B------:R-:W-:-:S05]  /*0b80*/  LEA.HI.X R11, R0, UR17, R11, 0x2, P0 ;  /* 0x00000011000b7c11 */ /* 0x000fca00080f140b */
[----:B------:R-:W2:Y:S01]  /*0b90*/  LDG.E.CONSTANT R0, desc[UR10][R10.64] ;  /* 0x0000000a0a007981 */ /* 0x000ea2000c1e9900 */
[----:B------:R-:W0:Y:S01]  /*0ba0*/  MUFU.RCP R24, R13 ;  /* 0x0000000d00187308 */ /* 0x000e220000001000 */
[----:B------:R-:W-:Y:S01]  /*0bb0*/  BSSY.RECONVERGENT B1, `(.L_x_81) ;  /* 0x000000c000017945 */ /* 0x000fe20003800200 */
[----:B0-----:R-:W-:-:S04]  /*0bc0*/  FFMA R25, -R13, R24, 1 ;  /* 0x3f8000000d197423 */ /* 0x001fc80000000118 */
[----:B------:R-:W-:Y:S01]  /*0bd0*/  FFMA R25, R24, R25, R24 ;  /* 0x0000001918197223 */ /* 0x000fe20000000018 */
[----:B--2---:R-:W-:-:S04]  /*0be0*/  FADD R0, -R19, R0 ;  /* 0x0000000013007221 */ /* 0x004fc80000000100 */
[----:B------:R-:W0:Y:S01]  /*0bf0*/  FCHK P0, R0, R13 ;  /* 0x0000000d00007302 */ /* 0x000e220000000000 */
[----:B------:R-:W-:-:S04]  /*0c00*/  FFMA R24, R0, R25, RZ ;  /* 0x0000001900187223 */ /* 0x000fc800000000ff */
[----:B------:R-:W-:-:S04]  /*0c10*/  FFMA R26, -R13, R24, R0 ;  /* 0x000000180d1a7223 */ /* 0x000fc80000000100 */
[----:B------:R-:W-:Y:S01]  /*0c20*/  FFMA R25, R25, R26, R24 ;  /* 0x0000001a19197223 */ /* 0x000fe20000000018 */
[----:B0-----:R-:W-:Y:S06]  /*0c30*/  @!P0 BRA `(.L_x_82) ;  /* 0x00000000000c8947 */ /* 0x001fec0003800000 */
[----:B------:R-:W-:-:S07]  /*0c40*/  MOV R24, 0xc60 ;  /* 0x00000c6000187802 */ /* 0x000fce0000000f00 */
[----:B------:R-:W-:Y:S05]  /*0c50*/  CALL.REL.NOINC `($__internal_11_$__cuda_sm3x_div_rn_noftz_f32_slowpath) ;  /* 0x0000000400887944 */ /* 0x000fea0003c00000 */
[----:B------:R-:W-:-:S07]  /*0c60*/  IMAD.MOV.U32 R25, RZ, RZ, R27 ;  /* 0x000000ffff197224 */ /* 0x000fce00078e001b */
.L_x_82:
[----:B------:R-:W-:Y:S05]  /*0c70*/  BSYNC.RECONVERGENT B1 ;  /* 0x0000000000017941 */ /* 0x000fea0003800200 */
.L_x_81:
[----:B------:R-:W-:Y:S01]  /*0c80*/  FMUL R25, R20, R25 ;  /* 0x0000001914197220 */ /* 0x000fe20000400000 */
[----:B------:R-:W-:Y:S01]  /*0c90*/  IMAD.MOV.U32 R0, RZ, RZ, 0x3f000000 ;  /* 0x3f000000ff007424 */ /* 0x000fe200078e00ff */
[----:B------:R-:W-:Y:S01]  /*0ca0*/  IADD3 R16, PT, PT, R16, 0x1, RZ ;  /* 0x0000000110107810 */ /* 0x000fe20007ffe0ff */
[----:B------:R-:W-:-:S03]  /*0cb0*/  VIADD R15, R15, 0x1 ;  /* 0x000000010f0f7836 */ /* 0x000fc60000000000 */
[----:B------:R-:W-:-:S05]  /*0cc0*/  LOP3.LUT R0, R0, 0x80000000, R25, 0xb8, !PT ;  /* 0x8000000000007812 */ /* 0x000fca00078eb819 */
[----:B------:R-:W-:-:S06]  /*0cd0*/  FADD.RZ R0, R25, R0 ;  /* 0x0000000019007221 */ /* 0x000fcc000000c000 */
[----:B------:R-:W0:Y:S02]  /*0ce0*/  FRND.TRUNC R0, R0 ;  /* 0x0000000000007307 */ /* 0x000e24000020d000 */
[----:B0-----:R-:W-:-:S04]  /*0cf0*/  FSETP.GEU.AND P0, PT, R0, RZ, PT ;  /* 0x000000ff0000720b */ /* 0x001fc80003f0e000 */
[----:B------:R-:W-:-:S04]  /*0d00*/  FSEL R11, R0, RZ, P0 ;  /* 0x000000ff000b7208 */ /* 0x000fc80000000000 */
[----:B------:R-:W-:-:S04]  /*0d10*/  FSETP.GT.AND P0, PT, R11, R20, PT ;  /* 0x000000140b00720b */ /* 0x000fc80003f04000 */
[----:B------:R-:W-:Y:S02]  /*0d20*/  FSEL R11, R20, R11, P0 ;  /* 0x0000000b140b7208 */ /* 0x000fe40000000000 */
[----:B------:R-:W-:Y:S02]  /*0d30*/  ISETP.NE.AND P0, PT, R16, RZ, PT ;  /* 0x000000ff1000720c */ /* 0x000fe40003f05270 */
[----:B------:R-:W0:Y:S02]  /*0d40*/  F2I.U32.TRUNC.NTZ R10, R11 ;  /* 0x0000000b000a7305 */ /* 0x000e24000020f000 */
[----:B0-----:R-:W-:Y:S01]  /*0d50*/  SHF.L.U32 R25, R10, R17, RZ ;  /* 0x000000110a197219 */ /* 0x001fe200000006ff */
[----:B------:R-:W-:-:S03]  /*0d60*/  VIADD R17, R17, UR9 ;  /* 0x0000000911117c36 */ /* 0x000fc60008000000 */
[----:B------:R-:W-:-:S05]  /*0d70*/  LOP3.LUT R18, R18, R25, RZ, 0xfc, !PT ;  /* 0x0000001912127212 */ /* 0x000fca00078efcff */
[----:B------:R-:W-:Y:S05]  /*0d80*/  @P0 BRA `(.L_x_83) ;  /* 0xfffffffc005c0947 */ /* 0x000fea000383ffff */
.L_x_80:
[----:B------:R-:W-:Y:S05]  /*0d90*/  BSYNC.RECONVERGENT B0 ;  /* 0x0000000000007941 */ /* 0x000fea0003800200 */
.L_x_79:
[----:B------:R-:W0:Y:S02]  /*0da0*/  LDCU.64 UR12, c[0x0][0x398] ;  /* 0x00007300ff0c77ac */ /* 0x000e240008000a00 */
[----:B0-----:R-:W-:-:S04]  /*0db0*/  IADD3 R2, P0, PT, R23, UR12, RZ ;  /* 0x0000000c17027c10 */ /* 0x001fc8000ff1e0ff */
[----:B------:R-:W-:Y:S02]  /*0dc0*/  IADD3.X R3, PT, PT, R21, UR13, RZ, P0, !PT ;  /* 0x0000000d15037c10 */ /* 0x000fe400087fe4ff */
[----:B------:R-:W-:-:S03]  /*0dd0*/  IADD3 R23, P0, PT, R23, UR4, RZ ;  /* 0x0000000417177c10 */ /* 0x000fc6000ff1e0ff */
[----:B------:R0:W-:Y:S01]  /*0de0*/  STG.E.U8 desc[UR10][R2.64], R18 ;  /* 0x0000001202007986 */ /* 0x0001e2000c10110a */
[----:B------:R-:W-:Y:S02]  /*0df0*/  IADD3.X R21, PT, PT, R21, UR5, RZ, P0, !PT ;  /* 0x0000000515157c10 */ /* 0x000fe400087fe4ff */
[----:B------:R-:W-:-:S04]  /*0e00*/  ISETP.GE.U32.AND P0, PT, R23, R6, PT ;  /* 0x000000061700720c */ /* 0x000fc80003f06070 */
[----:B------:R-:W-:-:S13]  /*0e10*/  ISETP.GE.U32.AND.EX P0, PT, R21, R22, PT, P0 ;  /* 0x000000161500720c */ /* 0x000fda0003f06100 */
[----:B0-----:R-:W-:Y:S05]  /*0e20*/  @!P0 BRA `(.L_x_84) ;  /* 0xfffffff800248947 */ /* 0x001fea000383ffff */
[----:B------:R-:W-:Y:S05]  /*0e30*/  EXIT ;  /* 0x000000000000794d */ /* 0x000fea0003800000 */
        .weak           $__internal_10_$__cuda_sm20_div_u64
        .type           $__internal_10_$__cuda_sm20_div_u64,@function
        .size           $__internal_10_$__cuda_sm20_div_u64,($__internal_11_$__cuda_sm3x_div_rn_noftz_f32_slowpath - $__internal_10_$__cuda_sm20_div_u64)
$__internal_10_$__cuda_sm20_div_u64:
        /* <DEDUP_REMOVED lines=32> */
[----:B------:R-:W-:Y:S02]  /*1040*/  IMAD.MOV.U32 R3, RZ, RZ, RZ ;  /* 0x000000ffff037224 */ /* 0x000fe400078e00ff */
        /* <DEDUP_REMOVED lines=12> */
[----:B------:R-:W-:-:S04]  /*1110*/  IADD3 R3, P2, PT, -R4, R15, RZ ;  /* 0x0000000f04037210 */ /* 0x000fc80007f5e1ff */
[----:B------:R-:W-:Y:S02]  /*1120*/  IADD3.X R14, PT, PT, ~R2, R21, RZ, P1, !PT ;  /* 0x00000015020e7210 */ /* 0x000fe40000ffe5ff */
[----:B------:R-:W-:Y:S02]  /*1130*/  IADD3 R2, P1, PT, R11, 0x1, RZ ;  /* 0x000000010b027810 */ /* 0x000fe40007f3e0ff */
[C---:B------:R-:W-:Y:S01]  /*1140*/  ISETP.GE.U32.AND.EX P0, PT, R14.reuse, R5, PT, P0 ;  /* 0x000000050e00720c */ /* 0x040fe20003f06100 */
[----:B------:R-:W-:Y:S02]  /*1150*/  IMAD.X R12, R14, 0x1, ~R5, P2 ;  /* 0x000000010e0c7824 */ /* 0x000fe400010e0e05 */
[----:B------:R-:W-:Y:S01]  /*1160*/  IMAD.X R10, RZ, RZ, R13, P1 ;  /* 0x000000ffff0a7224 */ /* 0x000fe200008e060d */
[----:B------:R-:W-:Y:S02]  /*1170*/  SEL R11, R2, R11, P0 ;  /* 0x0000000b020b7207 */ /* 0x000fe40000000000 */
[----:B------:R-:W-:-:S02]  /*1180*/  SEL R3, R3, R15, P0 ;  /* 0x0000000f03037207 */ /* 0x000fc40000000000 */
[----:B------:R-:W-:Y:S02]  /*1190*/  SEL R10, R10, R13, P0 ;  /* 0x0000000d0a0a7207 */ /* 0x000fe40000000000 */
[----:B------:R-:W-:Y:S02]  /*11a0*/  IADD3 R2, P2, PT, R11, 0x1, RZ ;  /* 0x000000010b027810 */ /* 0x000fe40007f5e0ff */
[----:B------:R-:W-:Y:S02]  /*11b0*/  SEL R12, R12, R14, P0 ;  /* 0x0000000e0c0c7207 */ /* 0x000fe40000000000 */
[----:B------:R-:W-:Y:S01]  /*11c0*/  ISETP.GE.U32.AND P0, PT, R3, R4, PT ;  /* 0x000000040300720c */ /* 0x000fe20003f06070 */
[----:B------:R-:W-:Y:S01]  /*11d0*/  IMAD.X R3, RZ, RZ, R10, P2 ;  /* 0x000000ffff037224 */ /* 0x000fe200010e060a */
[----:B------:R-:W-:Y:S02]  /*11e0*/  ISETP.NE.U32.AND P1, PT, R4, RZ, PT ;  /* 0x000000ff0400720c */ /* 0x000fe40003f25070 */
[----:B------:R-:W-:-:S02]  /*11f0*/  ISETP.GE.U32.AND.EX P0, PT, R12, R5, PT, P0 ;  /* 0x000000050c00720c */ /* 0x000fc40003f06100 */
[----:B------:R-:W-:Y:S02]  /*1200*/  ISETP.NE.AND.EX P1, PT, R5, RZ, PT, P1 ;  /* 0x000000ff0500720c */ /* 0x000fe40003f25310 */
[----:B------:R-:W-:Y:S01]  /*1210*/  SEL R4, R2, R11, P0 ;  /* 0x0000000b02047207 */ /* 0x000fe20000000000 */
[----:B------:R-:W-:Y:S01]  /*1220*/  IMAD.MOV.U32 R2, RZ, RZ, R0 ;  /* 0x000000ffff027224 */ /* 0x000fe200078e0000 */
[----:B------:R-:W-:Y:S01]  /*1230*/  SEL R5, R3, R10, P0 ;  /* 0x0000000a03057207 */ /* 0x000fe20000000000 */
[----:B------:R-:W-:Y:S01]  /*1240*/  IMAD.MOV.U32 R3, RZ, RZ, 0x0 ;  /* 0x00000000ff037424 */ /* 0x000fe200078e00ff */
[----:B------:R-:W-:Y:S02]  /*1250*/  SEL R4, R4, 0xffffffff, P1 ;  /* 0xffffffff04047807 */ /* 0x000fe40000800000 */
[----:B------:R-:W-:Y:S01]  /*1260*/  SEL R5, R5, 0xffffffff, P1 ;  /* 0xffffffff05057807 */ /* 0x000fe20000800000 */
[----:B------:R-:W-:Y:S06]  /*1270*/  RET.REL.NODEC R2 `(_ZN36_GLOBAL__N__f1ff9b21_4_k_cu_26dd954b25kvtc_quantize_intx_kernelEPKfS1_S1_Phmmmmi) ;  /* 0xffffffec02607950 */ /* 0x000fec0003c3ffff */
        .weak           $__internal_11_$__cuda_sm3x_div_rn_noftz_f32_slowpath
        .type           $__internal_11_$__cuda_sm3x_div_rn_noftz_f32_slowpath,@function
        .size           $__internal_11_$__cuda_sm3x_div_rn_noftz_f32_slowpath,(.L_x_136 - $__internal_11_$__cuda_sm3x_div_rn_noftz_f32_slowpath)
$__internal_11_$__cuda_sm3x_div_rn_noftz_f32_slowpath:
[--C-:B------:R-:W-:Y:S01]  /*1280*/  SHF.R.U32.HI R10, RZ, 0x17, R13.reuse ;  /* 0x00000017ff0a7819 */ /* 0x100fe2000001160d */
[----:B------:R-:W-:Y:S01]  /*1290*/  BSSY.RECONVERGENT B2, `(.L_x_85) ;  /* 0x0000064000027945 */ /* 0x000fe20003800200 */
[--C-:B------:R-:W-:Y:S01]  /*12a0*/  SHF.R.U32.HI R11, RZ, 0x17, R0.reuse ;  /* 0x00000017ff0b7819 */ /* 0x100fe20000011600 */
[----:B------:R-:W-:Y:S01]  /*12b0*/  IMAD.MOV.U32 R29, RZ, RZ, R0 ;  /* 0x000000ffff1d7224 */ /* 0x000fe200078e0000 */
[----:B------:R-:W-:Y:S01]  /*12c0*/  LOP3.LUT R10, R10, 0xff, RZ, 0xc0, !PT ;  /* 0x000000ff0a0a7812 */ /* 0x000fe200078ec0ff */
[----:B------:R-:W-:Y:S01]  /*12d0*/  IMAD.MOV.U32 R25, RZ, RZ, R13 ;  /* 0x000000ffff197224 */ /* 0x000fe200078e000d */
[----:B------:R-:W-:Y:S02]  /*12e0*/  LOP3.LUT R11, R11, 0xff, RZ, 0xc0, !PT ;  /* 0x000000ff0b0b7812 */ /* 0x000fe400078ec0ff */
[----:B------:R-:W-:-:S03]  /*12f0*/  IADD3 R28, PT, PT, R10, -0x1, RZ ;  /* 0xffffffff0a1c7810 */ /* 0x000fc60007ffe0ff */
[----:B------:R-:W-:Y:S01]  /*1300*/  VIADD R27, R11, 0xffffffff ;  /* 0xffffffff0b1b7836 */ /* 0x000fe20000000000 */
[----:B------:R-:W-:-:S04]  /*1310*/  ISETP.GT.U32.AND P0, PT, R28, 0xfd, PT ;  /* 0x000000fd1c00780c */ /* 0x000fc80003f04070 */
[----:B------:R-:W-:-:S13]  /*1320*/  ISETP.GT.U32.OR P0, PT, R27, 0xfd, P0 ;  /* 0x000000fd1b00780c */ /* 0x000fda0000704470 */
[----:B------:R-:W-:Y:S01]  /*1330*/  @!P0 IMAD.MOV.U32 R26, RZ, RZ, RZ ;  /* 0x000000ffff1a8224 */ /* 0x000fe200078e00ff */
[----:B------:R-:W-:Y:S06]  /*1340*/  @!P0 BRA `(.L_x_86) ;  /* 0x00000000005c8947 */ /* 0x000fec0003800000 */
[----:B------:R-:W-:Y:S02]  /*1350*/  FSETP.GTU.FTZ.AND P1, PT, |R13|, +INF , PT ;  /* 0x7f8000000d00780b */ /* 0x000fe40003f3c200 */
[----:B------:R-:W-:-:S04]  /*1360*/  FSETP.GTU.FTZ.AND P0, PT, |R0|, +INF , PT ;  /* 0x7f8000000000780b */ /* 0x000fc80003f1c200 */
        /* <DEDUP_REMOVED lines=16> */
[----:B------:R-:W-:Y:S01]  /*1470*/  @P0 MOV R26, RZ ;  /* 0x000000ff001a0202 */ /* 0x000fe20000000f00 */
[----:B------:R-:W-:Y:S02]  /*1480*/  @!P0 IMAD.MOV.U32 R26, RZ, RZ, -0x40 ;  /* 0xffffffc0ff1a8424 */ /* 0x000fe400078e00ff */
[----:B------:R-:W-:Y:S01]  /*1490*/  @!P0 FFMA R29, R0, 1.84467440737095516160e+19, RZ ;  /* 0x5f800000001d8823 */ /* 0x000fe200000000ff */
[----:B------:R-:W-:Y:S01]  /*14a0*/  @!P1 FFMA R25, R13, 1.84467440737095516160e+19, RZ ;  /* 0x5f8000000d199823 */ /* 0x000fe200000000ff */
[----:B------:R-:W-:-:S07]  /*14b0*/  @!P1 VIADD R26, R26, 0x40 ;  /* 0x000000401a1a9836 */ /* 0x000fce0000000000 */
.L_x_86:
[----:B------:R-:W-:Y:S01]  /*14c0*/  LEA R0, R10, 0xc0800000, 0x17 ;  /* 0xc08000000a007811 */ /* 0x000fe200078eb8ff */
[----:B------:R-:W-:Y:S04]  /*14d0*/  BSSY.RECONVERGENT B3, `(.L_x_91) ;  /* 0x0000036000037945 */ /* 0x000fe80003800200 */
[----:B------:R-:W-:Y:S02]  /*14e0*/  IMAD.IADD R27, R25, 0x1, -R0 ;  /* 0x00000001191b7824 */ /* 0x000fe400078e0a00 */
[----:B------:R-:W-:Y:S02]  /*14f0*/  VIADD R25, R11, 0xffffff81 ;  /* 0xffffff810b197836 */ /* 0x000fe40000000000 */
[----:B------:R-:W0:Y:S01]  /*1500*/  MUFU.RCP R28, R27 ;  /* 0x0000001b001c7308 */ /* 0x000e220000001000 */
[----:B------:R-:W-:Y:S01]  /*1510*/  FADD.FTZ R11, -R27, -RZ ;  /* 0x800000ff1b0b7221 */ /* 0x000fe20000010100 */
[C---:B------:R-:W-:Y:S01]  /*1520*/  IMAD R0, R25.reuse, -0x800000, R29 ;  /* 0xff80000019007824 */ /* 0x040fe200078e021d */
[----:B------:R-:W-:-:S04]  /*1530*/  IADD3 R29, PT, PT, R25, 0x7f, -R10 ;  /* 0x0000007f191d7810 */ /* 0x000fc80007ffe80a */
[----:B------:R-:W-:Y:S01]  /*1540*/  IADD3 R26, PT, PT, R29, R26, RZ ;  /* 0x0000001a1d1a7210 */ /* 0x000fe20007ffe0ff */
        /* <DEDUP_REMOVED lines=9> */
[----:B------:R-:W-:-:S04]  /*15e0*/  IMAD.IADD R0, R29, 0x1, R26 ;  /* 0x000000011d007824 */ /* 0x000fc800078e021a */
[----:B------:R-:W-:-:S05]  /*15f0*/  VIADD R28, R0, 0xffffffff ;  /* 0xffffffff001c7836 */ /* 0x000fca0000000000 */
        /* <DEDUP_REMOVED lines=12> */
[C---:B------:R-:W-:Y:S01]  /*16c0*/  VIADD R11, R0.reuse, 0x20 ;  /* 0x00000020000b7836 */ /* 0x040fe20000000000 */
[C---:B------:R-:W-:Y:S01]  /*16d0*/  ISETP.NE.AND P2, PT, R0.reuse, RZ, PT ;  /* 0x000000ff0000720c */ /* 0x040fe20003f45270 */
[----:B------:R-:W-:Y:S01]  /*16e0*/  IMAD.MOV R25, RZ, RZ, -R0 ;  /* 0x000000ffff197224 */ /* 0x000fe200078e0a00 */
[----:B------:R-:W-:Y:S02]  /*16f0*/  ISETP.NE.AND P1, PT, R0, RZ, PT ;  /* 0x000000ff0000720c */ /* 0x000fe40003f25270 */
[----:B------:R-:W-:Y:S02]  /*1700*/  LOP3.LUT R10, R10, 0x7fffff, RZ, 0xc0, !PT ;  /* 0x007fffff0a0a7812 */ /* 0x000fe400078ec0ff */
[----:B------:R-:W-:-:S02]  /*1710*/  FSETP.NEU.FTZ.AND P0, PT, R26, R29, PT ;  /* 0x0000001d1a00720b */ /* 0x000fc40003f1d000 */
[----:B------:R-:W-:Y:S02]  /*1720*/  LOP3.LUT R10, R10, 0x800000, RZ, 0xfc, !PT ;  /* 0x008000000a0a7812 */ /* 0x000fe400078efcff */
[----:B------:R-:W-:Y:S02]  /*1730*/  SEL R25, R25, RZ, P2 ;  /* 0x000000ff19197207 */ /* 0x000fe40001000000 */
[----:B------:R-:W-:Y:S02]  /*1740*/  SHF.L.U32 R11, R10, R11, RZ ;  /* 0x0000000b0a0b7219 */ /* 0x000fe400000006ff */
[----:B------:R-:W-:Y:S02]  /*1750*/  SHF.R.U32.HI R25, RZ, R25, R10 ;  /* 0x00000019ff197219 */ /* 0x000fe4000001160a */
[----:B------:R-:W-:Y:S02]  /*1760*/  ISETP.NE.AND P1, PT, R11, RZ, P1 ;  /* 0x000000ff0b00720c */ /* 0x000fe40000f25270 */
[----:B------:R-:W-:-:S02]  /*1770*/  SHF.R.U32.HI R11, RZ, 0x1, R25 ;  /* 0x00000001ff0b7819 */ /* 0x000fc40000011619 */
[----:B------:R-:W-:-:S04]  /*1780*/  PLOP3.LUT P0, PT, P0, P1, PT, 0xf8, 0x8f ;  /* 0x00000000008f781c */ /* 0x000fc80000703f70 */
[----:B------:R-:W-:-:S04]  /*1790*/  SEL R0, RZ, 0x1, !P0 ;  /* 0x00000001ff007807 */ /* 0x000fc80004000000 */
[----:B------:R-:W-:-:S04]  /*17a0*/  LOP3.LUT R0, R0, 0x1, R11, 0xf8, !PT ;  /* 0x0000000100007812 */ /* 0x000fc800078ef80b */
[----:B------:R-:W-:-:S04]  /*17b0*/  LOP3.LUT R0, R0, R25, RZ, 0xc0, !PT ;  /* 0x0000001900007212 */ /* 0x000fc800078ec0ff */
[----:B------:R-:W-:-:S04]  /*17c0*/  IADD3 R0, PT, PT, R11, R0, RZ ;  /* 0x000000000b007210 */ /* 0x000fc80007ffe0ff */
[----:B------:R-:W-:Y:S01]  /*17d0*/  LOP3.LUT R27, R0, R27, RZ, 0xfc, !PT ;  /* 0x0000001b001b7212 */ /* 0x000fe200078efcff */
[----:B------:R-:W-:Y:S06]  /*17e0*/  BRA `(.L_x_94) ;  /* 0x0000000000107947 */ /* 0x000fec0003800000 */
.L_x_93:
[----:B------:R-:W-:-:S04]  /*17f0*/  LOP3.LUT R27, R27, 0x80000000, RZ, 0xc0, !PT ;  /* 0x800000001b1b7812 */ /* 0x000fc800078ec0ff */
[----:B------:R-:W-:Y:S01]  /*1800*/  LOP3.LUT R27, R27, 0x7f800000, RZ, 0xfc, !PT ;  /* 0x7f8000001b1b7812 */ /* 0x000fe200078efcff */
[----:B------:R-:W-:Y:S06]  /*1810*/  BRA `(.L_x_94) ;  /* 0x0000000000047947 */ /* 0x000fec0003800000 */
.L_x_92:
[----:B------:R-:W-:-:S07]  /*1820*/  IMAD R27, R26, 0x800000, R27 ;  /* 0x008000001a1b7824 */ /* 0x000fce00078e021b */
.L_x_94:
[----:B------:R-:W-:Y:S05]  /*1830*/  BSYNC.RECONVERGENT B3 ;  /* 0x0000000000037941 */ /* 0x000fea0003800200 */
.L_x_91:
[----:B------:R-:W-:Y:S05]  /*1840*/  BRA `(.L_x_95) ;  /* 0x0000000000207947 */ /* 0x000fea0003800000 */
.L_x_90:
[----:B------:R-:W-:-:S04]  /*1850*/  LOP3.LUT R27, R25, 0x80000000, R29, 0x48, !PT ;  /* 0x80000000191b7812 */ /* 0x000fc800078e481d */
[----:B------:R-:W-:Y:S01]  /*1860*/  LOP3.LUT R27, R27, 0x7f800000, RZ, 0xfc, !PT ;  /* 0x7f8000001b1b7812 */ /* 0x000fe200078efcff */
[----:B------:R-:W-:Y:S06]  /*1870*/  BRA `(.L_x_95) ;  /* 0x0000000000147947 */ /* 0x000fec0003800000 */
.L_x_89:
[----:B------:R-:W-:Y:S01]  /*1880*/  LOP3.LUT R27, R25, 0x80000000, R29, 0x48, !PT ;  /* 0x80000000191b7812 */ /* 0x000fe200078e481d */
[----:B------:R-:W-:Y:S06]  /*1890*/  BRA `(.L_x_95) ;  /* 0x00000000000c7947 */ /* 0x000fec0003800000 */
.L_x_88:
[----:B------:R-:W0:Y:S01]  /*18a0*/  MUFU.RSQ R27, -QNAN ;  /* 0xffc00000001b7908 */ /* 0x000e220000001400 */
[----:B------:R-:W-:Y:S05]  /*18b0*/  BRA `(.L_x_95) ;  /* 0x0000000000047947 */ /* 0x000fea0003800000 */
.L_x_87:
[----:B------:R-:W-:-:S07]  /*18c0*/  FADD.FTZ R27, R0, R13 ;  /* 0x0000000d001b7221 */ /* 0x000fce0000010000 */
.L_x_95:
[----:B------:R-:W-:Y:S05]  /*18d0*/  BSYNC.RECONVERGENT B2 ;  /* 0x0000000000027941 */ /* 0x000fea0003800200 */
.L_x_85:
[----:B------:R-:W-:Y:S02]  /*18e0*/  IMAD.MOV.U32 R10, RZ, RZ, R24 ;  /* 0x000000ffff0a7224 */ /* 0x000fe400078e0018 */
[----:B------:R-:W-:-:S04]  /*18f0*/  IMAD.MOV.U32 R11, RZ, RZ, 0x0 ;  /* 0x00000000ff0b7424 */ /* 0x000fc800078e00ff */
[----:B0-----:R-:W-:Y:S05]  /*1900*/  RET.REL.NODEC R10 `(_ZN36_GLOBAL__N__f1ff9b21_4_k_cu_26dd954b25kvtc_quantize_intx_kernelEPKfS1_S1_Phmmmmi) ;  /* 0xffffffe40abc7950 */ /* 0x001fea0003c3ffff */
.L_x_96:
        /* <DEDUP_REMOVED lines=15> */
.L_x_136:


//--------------------- .text._ZN36_GLOBAL__N__f1ff9b21_4_k_cu_26dd954b25kvtc_minmax_reduce_kernelEPKfPfS2_mmmm --------------------------
	.section	.text._ZN36_GLOBAL__N__f1ff9b21_4_k_cu_26dd954b25kvtc_minmax_reduce_kernelEPKfPfS2_mmmm,"ax",@progbits
	.align	128
.text._ZN36_GLOBAL__N__f1ff9b21_4_k_cu_26dd954b25kvtc_minmax_reduce_kernelEPKfPfS2_mmmm:
        .type           _ZN36_GLOBAL__N__f1ff9b21_4_k_cu_26dd954b25kvtc_minmax_reduce_kernelEPKfPfS2_mmmm,@function
        .size           _ZN36_GLOBAL__N__f1ff9b21_4_k_cu_26dd954b25kvtc_minmax_reduce_kernelEPKfPfS2_mmmm,(.L_x_139 - _ZN36_GLOBAL__N__f1ff9b21_4_k_cu_26dd954b25kvtc_minmax_reduce_kernelEPKfPfS2_mmmm)
        .other          _ZN36_GLOBAL__N__f1ff9b21_4_k_cu_26dd954b25kvtc_minmax_reduce_kernelEPKfPfS2_mmmm,@"STO_CUDA_ENTRY STV_DEFAULT"
_ZN36_GLOBAL__N__f1ff9b21_4_k_cu_26dd954b25kvtc_minmax_reduce_kernelEPKfPfS2_mmmm:
[----:B------:R-:W-:Y:S08]  /*0000*/  LDC R1, c[0x0][0x37c] ;  /* 0x0000df00ff017b82 */ /* 0x000ff00000000800 */
[----:B------:R-:W0:Y:S08]  /*0010*/  S2UR UR10, SR_CTAID.X ;  /* 0x00000000000a79c3 */ /* 0x000e300000002500 */
[----:B------:R-:W0:Y:S02]  /*0020*/  LDC.64 R2, c[0x0][0x398] ;  /* 0x0000e600ff027b82 */ /* 0x000e240000000a00 */
[----:B0-----:R-:W-:-:S04]  /*0030*/  ISETP.LE.U32.AND P0, PT, R2, UR10, PT ;  /* 0x0000000a02007c0c */ /* 0x001fc8000bf03070 */
[----:B------:R-:W-:-:S13]  /*0040*/  ISETP.GE.U32.AND.EX P0, PT, RZ, R3, PT, P0 ;  /* 0x00000003ff00720c */ /* 0x000fda0003f06100 */
[----:B------:R-:W-:Y:S05]  /*0050*/  @P0 EXIT ;  /* 0x000000000000094d */ /* 0x000fea0003800000 */
[----:B------:R-:W0:Y:S01]  /*0060*/  S2R R0, SR_TID.X ;  /* 0x0000000000007919 */ /* 0x000e220000002100 */
[----:B------:R-:W0:Y:S01]  /*0070*/  LDCU.64 UR6, c[0x0][0x3b0] ;  /* 0x00007600ff0677ac */ /* 0x000e220008000a00 */
[----:B------:R-:W1:Y:S01]  /*0080*/  LDC.64 R2, c[0x0][0x3a8] ;  /* 0x0000ea00ff027b82 */ /* 0x000e620000000a00 */
[----:B------:R-:W-:Y:S01]  /*0090*/  MOV R4, 0x400 ;  /* 0x0000040000047802 */ /* 0x000fe20000000f00 */
[----:B------:R-:W2:Y:S01]  /*00a0*/  S2R R5, SR_CgaCtaId ;  /* 0x0000000000057919 */ /* 0x000ea20000008800 */
[----:B------:R-:W3:Y:S01]  /*00b0*/  LDCU UR4, c[0x0][0x360] ;  /* 0x00006c00ff0477ac */ /* 0x000ee20008000800 */
[----:B------:R-:W-:Y:S01]  /*00c0*/  BSSY.RECONVERGENT B0, `(.L_x_97) ;  /* 0x0000022000007945 */ /* 0x000fe20003800200 */
[----:B------:R-:W-:Y:S01]  /*00d0*/  IMAD.MOV.U32 R6, RZ, RZ, -0x800001 ;  /* 0xff7fffffff067424 */ /* 0x000fe200078e00ff */
[----:B------:R-:W4:Y:S02]  /*00e0*/  LDCU.64 UR12, c[0x0][0x358] ;  /* 0x00006b00ff0c77ac */ /* 0x000f240008000a00 */
[----:B------:R-:W1:Y:S01]  /*00f0*/  LDC.64 R12, c[0x0][0x3a0] ;  /* 0x0000e800ff0c7b82 */ /* 0x000e620000000a00 */
[----:B------:R-:W-:-:S02]  /*0100*/  IMAD.MOV.U32 R8, RZ, RZ, 0x7f7fffff ;  /* 0x7f7fffffff087424 */ /* 0x000fc400078e00ff */
[----:B---3--:R-:W-:Y:S01]  /*0110*/  IMAD.U32 R7, RZ, RZ, UR4 ;  /* 0x00000004ff077e24 */ /* 0x008fe2000f8e00ff */
[----:B------:R-:W3:Y:S01]  /*0120*/  LDCU.64 UR4, c[0x0][0x380] ;  /* 0x00007000ff0477ac */ /* 0x000ee20008000a00 */
[----:B0-----:R-:W-:Y:S01]  /*0130*/  ISETP.GE.U32.AND P0, PT, R0, UR6, PT ;  /* 0x0000000600007c0c */ /* 0x001fe2000bf06070 */
[----:B-1----:R-:W-:-:S03]  /*0140*/  IMAD.WIDE.U32 R2, R12, UR10, R2 ;  /* 0x0000000a0c027c25 */ /* 0x002fc6000f8e0002 */
[----:B------:R-:W-:Y:S02]  /*0150*/  ISETP.GE.U32.AND.EX P0, PT, RZ, UR7, PT, P0 ;  /* 0x00000007ff007c0c */ /* 0x000fe4000bf06100 */
[----:B--2---:R-:W-:-:S05]  /*0160*/  LEA R4, R5, R4, 0x18 ;  /* 0x0000000405047211 */ /* 0x004fca00078ec0ff */
[--C-:B------:R-:W-:Y:S02]  /*0170*/  IMAD R15, R7, 0x4, R4.reuse ;  /* 0x00000004070f7824 */ /* 0x100fe400078e0204 */
[C---:B------:R-:W-:Y:S02]  /*0180*/  IMAD R9, R0.reuse, 0x4, R4 ;  /* 0x0000000400097824 */ /* 0x040fe400078e0204 */
[----:B------:R-:W-:Y:S02]  /*0190*/  IMAD R14, R0, 0x4, R15 ;  /* 0x00000004000e7824 */ /* 0x000fe400078e020f */
[----:B---34-:R-:W-:Y:S05]  /*01a0*/  @P0 BRA `(.L_x_98) ;  /* 0x00000000004c0947 */ /* 0x018fea0003800000 */
[----:B------:R-:W-:Y:S02]  /*01b0*/  IMAD R13, R13, UR10, R3 ;  /* 0x0000000a0d0d7c24 */ /* 0x000fe4000f8e0203 */
[----:B------:R-:W-:Y:S02]  /*01c0*/  IMAD.MOV.U32 R8, RZ, RZ, 0x7f7fffff ;  /* 0x7f7fffffff087424 */ /* 0x000fe400078e00ff */
[----:B------:R-:W-:Y:S02]  /*01d0*/  IMAD.MOV.U32 R6, RZ, RZ, -0x800001 ;  /* 0xff7fffffff067424 */ /* 0x000fe400078e00ff */
[----:B------:R-:W-:Y:S02]  /*01e0*/  IMAD.MOV.U32 R11, RZ, RZ, R0 ;  /* 0x000000ffff0b7224 */ /* 0x000fe400078e0000 */
[----:B------:R-:W-:-:S07]  /*01f0*/  IMAD.MOV.U32 R12, RZ, RZ, RZ ;  /* 0x000000ffff0c7224 */ /* 0x000fce00078e00ff */
.L_x_99:
[----:B------:R-:W-:-:S05]  /*0200*/  IADD3 R5, P0, PT, R11, R2, RZ ;  /* 0x000000020b057210 */ /* 0x000fca0007f1e0ff */
[----:B------:R-:W-:Y:S01]  /*0210*/  IMAD.X R10, R12, 0x1, R13, P0 ;  /* 0x000000010c0a7824 */ /* 0x000fe200000e060d */
[----:B------:R-:W-:-:S04]  /*0220*/  LEA R4, P0, R5, UR4, 0x2 ;  /* 0x0000000405047c11 */ /* 0x000fc8000f8010ff */
[----:B------:R-:W-:-:S06]  /*0230*/  LEA.HI.X R5, R5, UR5, R10, 0x2, P0 ;  /* 0x0000000505057c11 */ /* 0x000fcc00080f140a */
[----:B------:R-:W2:Y:S01]  /*0240*/  LDG.E.CONSTANT R5, desc[UR12][R4.64] ;  /* 0x0000000c04057981 */ /* 0x000ea2000c1e9900 */
[----:B------:R-:W-:-:S04]  /*0250*/  IADD3 R11, P1, PT, R11, R7, RZ ;  /* 0x000000070b0b7210 */ /* 0x000fc80007f3e0ff */
[----:B------:R-:W-:Y:S01]  /*0260*/  ISETP.GE.U32.AND P0, PT, R11, UR6, PT ;  /* 0x000000060b007c0c */ /* 0x000fe2000bf06070 */
[----:B------:R-:W-:-:S05]  /*0270*/  IMAD.X R12, RZ, RZ, R12, P1 ;  /* 0x000000ffff0c7224 */ /* 0x000fca00008e060c */
[----:B------:R-:W-:Y:S02]  /*0280*/  ISETP.GE.U32.AND.EX P0, PT, R12, UR7, PT, P0 ;  /* 0x000000070c007c0c */ /* 0x000fe4000bf06100 */
[C---:B--2---:R-:W-:Y:S02]  /*0290*/  FSETP.GEU.AND P2, PT, R5.reuse, R8, PT ;  /* 0x000000080500720b */ /* 0x044fe40003f4e000 */
[C---:B------:R-:W-:Y:S02]  /*02a0*/  FSETP.GT.AND P1, PT, R5.reuse, R6, PT ;  /* 0x000000060500720b */ /* 0x040fe40003f24000 */
[C---:B------:R-:W-:Y:S02]  /*02b0*/  FSEL R8, R5.reuse, R8, !P2 ;  /* 0x0000000805087208 */ /* 0x040fe40005000000 */
[----:B------:R-:W-:-:S05]  /*02c0*/  FSEL R6, R5, R6, P1 ;  /* 0x0000000605067208 */ /* 0x000fca0000800000 */
[----:B------:R-:W-:Y:S05]  /*02d0*/  @!P0 BRA `(.L_x_99) ;  /* 0xfffffffc00c88947 */ /* 0x000fea000383ffff */
.L_x_98:
[----:B------:R-:W-:Y:S05]  /*02e0*/  BSYNC.RECONVERGENT B0 ;  /* 0x0000000000007941 */ /* 0x000fea0003800200 */
.L_x_97:
[----:B------:R-:W-:Y:S01]  /*02f0*/  ISETP.GE.U32.AND P0, PT, R7, 0x2, PT ;  /* 0x000000020700780c */ /* 0x000fe20003f06070 */
[----:B------:R0:W-:Y:S04]  /*0300*/  STS [R9], R8 ;  /* 0x0000000809007388 */ /* 0x0001e80000000800 */
[----:B------:R0:W-:Y:S01]  /*0310*/  STS [R14], R6 ;  /* 0x000000060e007388 */ /* 0x0001e20000000800 */
[----:B------:R-:W-:Y:S07]  /*0320*/  BAR.SYNC.DEFER_BLOCKING 0x0 ;  /* 0x0000000000007b1d */ /* 0x000fee0000010000 */
[----:B------:R-:W-:Y:S05]  /*0330*/  @!P0 BRA `(.L_x_100) ;  /* 0x00000000004c8947 */ /* 0x000fea0003800000 */
.L_x_103:
[--C-:B------:R-:W-:Y:S01]  /*0340*/  IMAD.MOV.U32 R5, RZ, RZ, R7.reuse ;  /* 0x000000ffff057224 */ /* 0x100fe200078e0007 */
[----:B------:R-:W-:Y:S01]  /*0350*/  SHF.R.U32.HI R7, RZ, 0x1, R7 ;  /* 0x00000001ff077819 */ /* 0x000fe20000011607 */
[----:B------:R-:W-:Y:S03]  /*0360*/  BSSY.RECONVERGENT B0, `(.L_x_101) ;  /* 0x000000d000007945 */ /* 0x000fe60003800200 */
[----:B------:R-:W-:-:S13]  /*0370*/  ISETP.GE.U32.AND P0, PT, R0, R7, PT ;  /* 0x000000070000720c */ /* 0x000fda0003f06070 */
[----:B-1----:R-:W-:Y:S05]  /*0380*/  @P0 BRA `(.L_x_102) ;  /* 0x0000000000280947 */ /* 0x002fea0003800000 */
[C---:B------:R-:W-:Y:S01]  /*0390*/  IMAD R2, R7.reuse, 0x4, R9 ;  /* 0x0000000407027824 */ /* 0x040fe200078e0209 */
[----:B------:R-:W-:Y:S05]  /*03a0*/  LDS R3, [R9] ;  /* 0x0000000009037984 */ /* 0x000fea0000000800 */
[----:B------:R-:W1:Y:S02]  /*03b0*/  LDS R2, [R2] ;  /* 0x0000000002027984 */ /* 0x000e640000000800 */
[----:B-1----:R-:W-:Y:S01]  /*03c0*/  FSETP.GEU.AND P0, PT, R2, R3, PT ;  /* 0x000000030200720b */ /* 0x002fe20003f0e000 */
[----:B------:R-:W-:-:S12]  /*03d0*/  IMAD R3, R7, 0x4, R14 ;  /* 0x0000000407037824 */ /* 0x000fd800078e020e */
[----:B------:R-:W-:Y:S04]  /*03e0*/  @!P0 STS [R9], R2 ;  /* 0x0000000209008388 */ /* 0x000fe80000000800 */
[----:B------:R-:W-:Y:S04]  /*03f0*/  LDS R3, [R3] ;  /* 0x0000000003037984 */ /* 0x000fe80000000800 */
[----:B------:R-:W1:Y:S02]  /*0400*/  LDS R4, [R14] ;  /* 0x000000000e047984 */ /* 0x000e640000000800 */
[----:B-1----:R-:W-:-:S13]  /*0410*/  FSETP.GT.AND P0, PT, R3, R4, PT ;  /* 0x000000040300720b */ /* 0x002fda0003f04000 */
[----:B------:R1:W-:Y:S02]  /*0420*/  @P0 STS [R14], R3 ;  /* 0x000000030e000388 */ /* 0x0003e40000000800 */
.L_x_102:
[----:B------:R-:W-:Y:S05]  /*0430*/  BSYNC.RECONVERGENT B0 ;  /* 0x0000000000007941 */ /* 0x000fea0003800200 */
.L_x_101:
[----:B------:R-:W-:Y:S01]  /*0440*/  BAR.SYNC.DEFER_BLOCKING 0x0 ;  /* 0x0000000000007b1d */ /* 0x000fe20000010000 */
[----:B------:R-:W-:-:S13]  /*0450*/  ISETP.GT.U32.AND P0, PT, R5, 0x3, PT ;  /* 0x000000030500780c */ /* 0x000fda0003f04070 */
[----:B------:R-:W-:Y:S05]  /*0460*/  @P0 BRA `(.L_x_103) ;  /* 0xfffffffc00b40947 */ /* 0x000fea000383ffff */
.L_x_100:
[----:B------:R-:W-:-:S13]  /*0470*/  ISETP.NE.AND P0, PT, R0, RZ, PT ;  /* 0x000000ff0000720c */ /* 0x000fda0003f05270 */
[----:B------:R-:W-:Y:S05]  /*0480*/  @P0 EXIT ;  /* 0x000000000000094d */ /* 0x000fea0003800000 */
[----:B------:R-:W2:Y:S01]  /*0490*/  S2UR UR5, SR_CgaCtaId ;  /* 0x00000000000579c3 */ /* 0x000ea20000008800 */
[----:B------:R-:W-:Y:S01]  /*04a0*/  UMOV UR4, 0x400 ;  /* 0x0000040000047882 */ /* 0x000fe20000000000 */
[----:B0-----:R-:W-:Y:S01]  /*04b0*/  LDS R9, [R15] ;  /* 0x000000000f097984 */ /* 0x001fe20000000800 */
[----:B------:R-:W0:Y:S01]  /*04c0*/  LDCU.64 UR6, c[0x0][0x388] ;  /* 0x00007100ff0677ac */ /* 0x000e220008000a00 */
[----:B------:R-:W3:Y:S01]  /*04d0*/  LDCU.64 UR8, c[0x0][0x390] ;  /* 0x00007200ff0877ac */ /* 0x000ee20008000a00 */
[----:B--2---:R-:W-:Y:S02]  /*04e0*/  ULEA UR4, UR5, UR4, 0x18 ;  /* 0x0000000405047291 */ /* 0x004fe4000f8ec0ff */
[----:B------:R-:W-:-:S07]  /*04f0*/  USHF.R.U32.HI UR5, URZ, 0x1e, UR10 ;  /* 0x0000001eff057899 */ /* 0x000fce000801160a */
[----:B------:R-:W2:Y:S01]  /*0500*/  LDS R7, [UR4] ;  /* 0x00000004ff077984 */ /* 0x000ea20008000800 */
[----:B------:R-:W-:-:S04]  /*0510*/  USHF.L.U32 UR4, UR10, 0x2, URZ ;  /* 0x000000020a047899 */ /* 0x000fc800080006ff */
[----:B0-----:R-:W-:Y:S02]  /*0520*/  UIADD3 UR6, UP0, UPT, UR4, UR6, URZ ;  /* 0x0000000604067290 */ /* 0x001fe4000ff1e0ff */
[----:B---3--:R-:W-:Y:S02]  /*0530*/  UIADD3 UR4, UP1, UPT, UR4, UR8, URZ ;  /* 0x0000000804047290 */ /* 0x008fe4000ff3e0ff */
[----:B------:R-:W-:Y:S02]  /*0540*/  UIADD3.X UR7, UPT, UPT, UR5, UR7, URZ, UP0, !UPT ;  /* 0x0000000705077290 */ /* 0x000fe400087fe4ff */
[----:B------:R-:W-:Y:S01]  /*0550*/  UIADD3.X UR5, UPT, UPT, UR5, UR9, URZ, UP1, !UPT ;  /* 0x0000000905057290 */ /* 0x000fe20008ffe4ff */
[----:B------:R-:W-:Y:S02]  /*0560*/  IMAD.U32 R2, RZ, RZ, UR6 ;  /* 0x00000006ff027e24 */ /* 0x000fe4000f8e00ff */
[----:B------:R-:W-:Y:S02]  /*0570*/  IMAD.U32 R4, RZ, RZ, UR4 ;  /* 0x00000004ff047e24 */ /* 0x000fe4000f8e00ff */
[----:B-1----:R-:W-:-:S02]  /*0580*/  IMAD.U32 R3, RZ, RZ, UR7 ;  /* 0x00000007ff037e24 */ /* 0x002fc4000f8e00ff */
[----:B------:R-:W-:-:S03]  /*0590*/  IMAD.U32 R5, RZ, RZ, UR5 ;  /* 0x00000005ff057e24 */ /* 0x000fc6000f8e00ff */
[----:B--2---:R-:W-:Y:S04]  /*05a0*/  STG.E desc[UR12][R2.64], R7 ;  /* 0x0000000702007986 */ /* 0x004fe8000c10190c */
[----:B------:R-:W-:Y:S01]  /*05b0*/  STG.E desc[UR12][R4.64], R9 ;  /* 0x0000000904007986 */ /* 0x000fe2000c10190c */
[----:B------:R-:W-:Y:S05]  /*05c0*/  EXIT ;  /* 0x000000000000794d */ /* 0x000fea0003800000 */
.L_x_104:
        /* <DEDUP_REMOVED lines=11> */
.L_x_139:


//--------------------- .text._ZN36_GLOBAL__N__f1ff9b21_4_k_cu_26dd954b26kvtc_dequantize_fp8_kernelEPKhPfmmmm --------------------------
	.section	.text._ZN36_GLOBAL__N__f1ff9b21_4_k_cu_26dd954b26kvtc_dequantize_fp8_kernelEPKhPfmmmm,"ax",@progbits
	.align	128
.text._ZN36_GLOBAL__N__f1ff9b21_4_k_cu_26dd954b26kvtc_dequantize_fp8_kernelEPKhPfmmmm:
        .type           _ZN36_GLOBAL__N__f1ff9b21_4_k_cu_26dd954b26kvtc_dequantize_fp8_kernelEPKhPfmmmm,@function
        .size           _ZN36_GLOBAL__N__f1ff9b21_4_k_cu_26dd954b26kvtc_dequantize_fp8_kernelEPKhPfmmmm,(.L_x_140 - _ZN36_GLOBAL__N__f1ff9b21_4_k_cu_26dd954b26kvtc_dequantize_fp8_kernelEPKhPfmmmm)
        .other          _ZN36_GLOBAL__N__f1ff9b21_4_k_cu_26dd954b26kvtc_dequantize_fp8_kernelEPKhPfmmmm,@"STO_CUDA_ENTRY STV_DEFAULT"
_ZN36_GLOBAL__N__f1ff9b21_4_k_cu_26dd954b26kvtc_dequantize_fp8_kernelEPKhPfmmmm:
        /* <DEDUP_REMOVED lines=15> */
[----:B------:R-:W0:Y:S01]  /*00f0*/  LDC.64 R2, c[0x0][0x3a0] ;  /* 0x0000e800ff027b82 */ /* 0x000e220000000a00 */
[----:B------:R-:W1:Y:S01]  /*0100*/  LDCU UR7, c[0x0][0x370] ;  /* 0x00006e00ff0777ac */ /* 0x000e620008000800 */
[----:B------:R-:W-:Y:S01]  /*0110*/  BSSY.RECONVERGENT B0, `(.L_x_105) ;  /* 0x0000043000007945 */ /* 0x000fe20003800200 */
[----:B------:R-:W-:Y:S01]  /*0120*/  IMAD.MOV.U32 R9, RZ, RZ, RZ ;  /* 0x000000ffff097224 */ /* 0x000fe200078e00ff */
[----:B------:R-:W2:Y:S01]  /*0130*/  LDCU.64 UR8, c[0x0][0x358] ;  /* 0x00006b00ff0877ac */ /* 0x000ea20008000a00 */
[----:B------:R-:W3:Y:S01]  /*0140*/  LDCU UR18, c[0x0][0x3ac] ;  /* 0x00007580ff1277ac */ /* 0x000ee20008000800 */
[----:B------:R-:W4:Y:S01]  /*0150*/  LDCU UR19, c[0x0][0x3a8] ;  /* 0x00007500ff1377ac */ /* 0x000f220008000800 */
[----:B------:R-:W0:Y:S01]  /*0160*/  LDCU.64 UR20, c[0x0][0x3a8] ;  /* 0x00007500ff1477ac */ /* 0x000e220008000a00 */
[----:B-1----:R-:W-:Y:S01]  /*0170*/  IMAD.WIDE.U32 R4, R4, UR7, RZ ;  /* 0x0000000704047c25 */ /* 0x002fe2000f8e00ff */
[----:B------:R-:W1:Y:S01]  /*0180*/  LDCU.64 UR10, c[0x0][0x398] ;  /* 0x00007300ff0a77ac */ /* 0x000e620008000a00 */
[----:B------:R-:W0:Y:S05]  /*0190*/  LDCU.128 UR12, c[0x0][0x380] ;  /* 0x00007000ff0c77ac */ /* 0x000e2a0008000c00 */
.L_x_109:
[----:B0--3--:R-:W-:Y:S01]  /*01a0*/  LOP3.LUT R6, R9, UR18, RZ, 0xfc, !PT ;  /* 0x0000001209067c12 */ /* 0x009fe2000f8efcff */
[----:B------:R-:W-:Y:S03]  /*01b0*/  BSSY.RECONVERGENT B1, `(.L_x_106) ;  /* 0x0000026000017945 */ /* 0x000fe60003800200 */
[----:B------:R-:W-:-:S13]  /*01c0*/  ISETP.NE.U32.AND P0, PT, R6, RZ, PT ;  /* 0x000000ff0600720c */ /* 0x000fda0003f05070 */
[----:B------:R-:W-:Y:S05]  /*01d0*/  @P0 BRA `(.L_x_107) ;  /* 0x00000000005c0947 */ /* 0x000fea0003800000 */
[----:B----4-:R-:W3:Y:S01]  /*01e0*/  I2F.U32.RP R8, UR19 ;  /* 0x0000001300087d06 */ /* 0x010ee20008209000 */
[----:B------:R-:W-:Y:S01]  /*01f0*/  ISETP.NE.U32.AND P2, PT, RZ, UR19, PT ;  /* 0x00000013ff007c0c */ /* 0x000fe2000bf45070 */
[----:B------:R-:W-:-:S06]  /*0200*/  IMAD.MOV.U32 R17, RZ, RZ, RZ ;  /* 0x000000ffff117224 */ /* 0x000fcc00078e00ff */
[----:B---3--:R-:W3:Y:S02]  /*0210*/  MUFU.RCP R8, R8 ;  /* 0x0000000800087308 */ /* 0x008ee40000001000 */
[----:B---3--:R-:W-:-:S06]  /*0220*/  IADD3 R6, PT, PT, R8, 0xffffffe, RZ ;  /* 0x0ffffffe08067810 */ /* 0x008fcc0007ffe0ff */
[----:B------:R3:W4:Y:S02]  /*0230*/  F2I.FTZ.U32.TRUNC.NTZ R7, R6 ;  /* 0x0000000600077305 */ /* 0x000724000021f000 */
[----:B---3--:R-:W-:Y:S02]  /*0240*/  IMAD.MOV.U32 R6, RZ, RZ, RZ ;  /* 0x000000ffff067224 */ /* 0x008fe400078e00ff */
[----:B----4-:R-:W-:-:S04]  /*0250*/  IMAD.MOV R11, RZ, RZ, -R7 ;  /* 0x000000ffff0b7224 */ /* 0x010fc800078e0a07 */
        /* <DEDUP_REMOVED lines=15> */
.L_x_107:
[----:B------:R-:W-:-:S07]  /*0350*/  MOV R8, 0x370 ;  /* 0x0000037000087802 */ /* 0x000fce0000000f00 */
[----:B012-4-:R-:W-:Y:S05]  /*0360*/  CALL.REL.NOINC `($__internal_12_$__cuda_sm20_div_u64) ;  /* 0x00000000007c7944 */ /* 0x017fea0003c00000 */
[----:B------:R-:W-:Y:S02]  /*0370*/  IADD3 R17, P0, PT, RZ, -R10, RZ ;  /* 0x8000000aff117210 */ /* 0x000fe40007f1e0ff */
[----:B------:R-:W-:-:S03]  /*0380*/  MOV R8, R0 ;  /* 0x0000000000087202 */ /* 0x000fc60000000f00 */
[----:B------:R-:W-:Y:S02]  /*0390*/  IMAD.X R12, RZ, RZ, ~R11, P0 ;  /* 0x000000ffff0c7224 */ /* 0x000fe400000e0e0b */
[----:B------:R-:W-:-:S04]  /*03a0*/  IMAD.WIDE.U32 R6, R17, UR20, R8 ;  /* 0x0000001411067c25 */ /* 0x000fc8000f8e0008 */
[----:B------:R-:W-:Y:S02]  /*03b0*/  IMAD R12, R12, UR20, RZ ;  /* 0x000000140c0c7c24 */ /* 0x000fe4000f8e02ff */
[----:B------:R-:W-:Y:S02]  /*03c0*/  IMAD.MOV.U32 R15, RZ, RZ, R6 ;  /* 0x000000ffff0f7224 */ /* 0x000fe400078e0006 */
[----:B------:R-:W-:Y:S02]  /*03d0*/  IMAD R17, R17, UR21, R12 ;  /* 0x0000001511117c24 */ /* 0x000fe4000f8e020c */
[----:B------:R-:W-:-:S03]  /*03e0*/  IMAD.MOV.U32 R6, RZ, RZ, R10 ;  /* 0x000000ffff067224 */ /* 0x000fc600078e000a */
[----:B------:R-:W-:Y:S02]  /*03f0*/  IADD3 R17, PT, PT, R7, R17, RZ ;  /* 0x0000001107117210 */ /* 0x000fe40007ffe0ff */
[----:B------:R-:W-:-:S07]  /*0400*/  MOV R7, R11 ;  /* 0x0000000b00077202 */ /* 0x000fce0000000f00 */
.L_x_108:
[----:B012---:R-:W-:Y:S05]  /*0410*/  BSYNC.RECONVERGENT B1 ;  /* 0x0000000000017941 */ /* 0x007fea0003800200 */
.L_x_106:
[----:B------:R-:W-:-:S04]  /*0420*/  IADD3 R10, P0, PT, R0, UR12, RZ ;  /* 0x0000000c000a7c10 */ /* 0x000fc8000ff1e0ff */
[----:B------:R-:W-:-:S05]  /*0430*/  IADD3.X R11, PT, PT, R9, UR13, RZ, P0, !PT ;  /* 0x0000000d090b7c10 */ /* 0x000fca00087fe4ff */
[----:B------:R-:W2:Y:S01]  /*0440*/  LDG.E.U8.CONSTANT R10, desc[UR8][R10.64] ;  /* 0x000000080a0a7981 */ /* 0x000ea2000c1e9100 */
[----:B------:R-:W-:Y:S02]  /*0450*/  IMAD R7, R7, UR10, RZ ;  /* 0x0000000a07077c24 */ /* 0x000fe4000f8e02ff */
[----:B------:R-:W-:-:S04]  /*0460*/  IMAD.WIDE.U32 R12, R6, UR10, R2 ;  /* 0x0000000a060c7c25 */ /* 0x000fc8000f8e0002 */
[----:B------:R-:W-:Y:S01]  /*0470*/  IMAD R6, R6, UR11, R7 ;  /* 0x0000000b06067c24 */ /* 0x000fe2000f8e0207 */
[----:B------:R-:W-:-:S04]  /*0480*/  IADD3 R7, P0, PT, R15, R12, RZ ;  /* 0x0000000c0f077210 */ /* 0x000fc80007f1e0ff */
[----:B------:R-:W-:Y:S02]  /*0490*/  IADD3.X R12, PT, PT, R17, R13, R6, P0, !PT ;  /* 0x0000000d110c7210 */ /* 0x000fe400007fe406 */
[----:B------:R-:W-:-:S04]  /*04a0*/  LEA R6, P0, R7, UR14, 0x2 ;  /* 0x0000000e07067c11 */ /* 0x000fc8000f8010ff */
[----:B------:R-:W-:Y:S02]  /*04b0*/  LEA.HI.X R7, R7, UR15, R12, 0x2, P0 ;  /* 0x0000000f07077c11 */ /* 0x000fe400080f140c */
[----:B------:R-:W-:-:S05]  /*04c0*/  IADD3 R0, P0, PT, R4, R0, RZ ;  /* 0x0000000004007210 */ /* 0x000fca0007f1e0ff */
[----:B------:R-:W-:Y:S01]  /*04d0*/  IMAD.X R9, R5, 0x1, R9, P0 ;  /* 0x0000000105097824 */ /* 0x000fe200000e0609 */
[----:B------:R-:W-:-:S04]  /*04e0*/  ISETP.GE.U32.AND P0, PT, R0, UR4, PT ;  /* 0x0000000400007c0c */ /* 0x000fc8000bf06070 */
[----:B------:R-:W-:Y:S02]  /*04f0*/  ISETP.GE.U32.AND.EX P0, PT, R9, UR6, PT, P0 ;  /* 0x0000000609007c0c */ /* 0x000fe4000bf06100 */
[----:B--2---:R-:W-:-:S05]  /*0500*/  F2FP.F16.E4M3.UNPACK_B R8, R10 ;  /* 0x0000000aff08723e */ /* 0x004fca00020006ff */
[----:B------:R-:W-:-:S05]  /*0510*/  HADD2.F32 R13, -RZ, R8.H0_H0 ;  /* 0x20000008ff0d7230 */ /* 0x000fca0000004100 */
[----:B------:R0:W-:Y:S01]  /*0520*/  STG.E desc[UR8][R6.64], R13 ;  /* 0x0000000d06007986 */ /* 0x0001e2000c101908 */
[----:B------:R-:W-:Y:S05]  /*0530*/  @!P0 BRA `(.L_x_109) ;  /* 0xfffffffc00188947 */ /* 0x000fea000383ffff */
[----:B------:R-:W-:Y:S05]  /*0540*/  BSYNC.RECONVERGENT B0 ;  /* 0x0000000000007941 */ /* 0x000fea0003800200 */
.L_x_105:
[----:B------:R-:W-:Y:S05]  /*0550*/  EXIT ;  /* 0x000000000000794d */ /* 0x000fea0003800000 */
        .weak           $__internal_12_$__cuda_sm20_div_u64
        .type           $__internal_12_$__cuda_sm20_div_u64,@function
        .size           $__internal_12_$__cuda_sm20_div_u64,(.L_x_140 - $__internal_12_$__cuda_sm20_div_u64)
$__internal_12_$__cuda_sm20_div_u64:
        /* <DEDUP_REMOVED lines=69> */
[----:B------:R-:W-:Y:S06]  /*09b0*/  RET.REL.NODEC R6 `(_ZN36_GLOBAL__N__f1ff9b21_4_k_cu_26dd954b26kvtc_dequantize_fp8_kernelEPKhPfmmmm) ;  /* 0xfffffff406907950 */ /* 0x000fec0003c3ffff */
.L_x_110:
        /* <DEDUP_REMOVED lines=12> */
.L_x_140:


//--------------------- .text._ZN36_GLOBAL__N__f1ff9b21_4_k_cu_26dd954b24kvtc_quantize_fp8_kernelEPKfPhmmmm --------------------------
	.section	.text._ZN36_GLOBAL__N__f1ff9b21_4_k_cu_26dd954b24kvtc_quantize_fp8_kernelEPKfPhmmmm,"ax",@progbits
	.align	128
.text._ZN36_GLOBAL__N__f1ff9b21_4_k_cu_26dd954b24kvtc_quantize_fp8_kernelEPKfPhmmmm:
        .type           _ZN36_GLOBAL__N__f1ff9b21_4_k_cu_26dd954b24kvtc_quantize_fp8_kernelEPKfPhmmmm,@function
        .size           _ZN36_GLOBAL__N__f1ff9b21_4_k_cu_26dd954b24kvtc_quantize_fp8_kernelEPKfPhmmmm,(.L_x_142 - _ZN36_GLOBAL__N__f1ff9b21_4_k_cu_26dd954b24kvtc_quantize_fp8_kernelEPKfPhmmmm)
        .other          _ZN36_GLOBAL__N__f1ff9b21_4_k_cu_26dd954b24kvtc_quantize_fp8_kernelEPKfPhmmmm,@"STO_CUDA_ENTRY STV_DEFAULT"
_ZN36_GLOBAL__N__f1ff9b21_4_k_cu_26dd954b24kvtc_quantize_fp8_kernelEPKfPhmmmm:
        /* <DEDUP_REMOVED lines=26> */
.L_x_115:
[----:B---3--:R-:W-:Y:S01]  /*01a0*/  LOP3.LUT R6, R9, UR18, RZ, 0xfc, !PT ;  /* 0x0000001209067c12 */ /* 0x008fe2000f8efcff */
[----:B------:R-:W-:Y:S03]  /*01b0*/  BSSY.RECONVERGENT B1, `(.L_x_112) ;  /* 0x0000026000017945 */ /* 0x000fe60003800200 */
[----:B------:R-:W-:-:S13]  /*01c0*/  ISETP.NE.U32.AND P0, PT, R6, RZ, PT ;  /* 0x000000ff0600720c */ /* 0x000fda0003f05070 */
[----:B0-----:R-:W-:Y:S05]  /*01d0*/  @P0 BRA `(.L_x_113) ;  /* 0x00000000005c0947 */ /* 0x001fea0003800000 */
        /* <DEDUP_REMOVED lines=23> */
.L_x_113:
[----:B------:R-:W-:-:S07]  /*0350*/  MOV R8, 0x370 ;  /* 0x0000037000087802 */ /* 0x000fce0000000f00 */
[----:B012-4-:R-:W-:Y:S05]  /*0360*/  CALL.REL.NOINC `($__internal_13_$__cuda_sm20_div_u64) ;  /* 0x0000000000787944 */ /* 0x017fea0003c00000 */
        /* <DEDUP_REMOVED lines=10> */
.L_x_114:
[----:B012---:R-:W-:Y:S05]  /*0410*/  BSYNC.RECONVERGENT B1 ;  /* 0x0000000000017941 */ /* 0x007fea0003800200 */
.L_x_112:
[----:B------:R-:W-:Y:S02]  /*0420*/  IMAD R7, R7, UR10, RZ ;  /* 0x0000000a07077c24 */ /* 0x000fe4000f8e02ff */
[----:B------:R-:W-:-:S04]  /*0430*/  IMAD.WIDE.U32 R10, R6, UR10, R2 ;  /* 0x0000000a060a7c25 */ /* 0x000fc8000f8e0002 */
[----:B------:R-:W-:Y:S01]  /*0440*/  IMAD R6, R6, UR11, R7 ;  /* 0x0000000b06067c24 */ /* 0x000fe2000f8e0207 */
[----:B------:R-:W-:-:S04]  /*0450*/  IADD3 R7, P0, PT, R13, R10, RZ ;  /* 0x0000000a0d077210 */ /* 0x000fc80007f1e0ff */
[----:B------:R-:W-:Y:S02]  /*0460*/  IADD3.X R10, PT, PT, R15, R11, R6, P0, !PT ;  /* 0x0000000b0f0a7210 */ /* 0x000fe400007fe406 */
[----:B------:R-:W-:-:S04]  /*0470*/  LEA R6, P0, R7, UR12, 0x2 ;  /* 0x0000000c07067c11 */ /* 0x000fc8000f8010ff */
[----:B------:R-:W-:-:S05]  /*0480*/  LEA.HI.X R7, R7, UR13, R10, 0x2, P0 ;  /* 0x0000000d07077c11 */ /* 0x000fca00080f140a */
[----:B------:R-:W2:Y:S01]  /*0490*/  LDG.E.CONSTANT R6, desc[UR8][R6.64] ;  /* 0x0000000806067981 */ /* 0x000ea2000c1e9900 */
[----:B------:R-:W-:-:S04]  /*04a0*/  IADD3 R10, P0, PT, R0, UR14, RZ ;  /* 0x0000000e000a7c10 */ /* 0x000fc8000ff1e0ff */
[----:B------:R-:W-:Y:S02]  /*04b0*/  IADD3.X R11, PT, PT, R9, UR15, RZ, P0, !PT ;  /* 0x0000000f090b7c10 */ /* 0x000fe400087fe4ff */
[----:B------:R-:W-:-:S05]  /*04c0*/  IADD3 R0, P0, PT, R4, R0, RZ ;  /* 0x0000000004007210 */ /* 0x000fca0007f1e0ff */
[----:B------:R-:W-:Y:S01]  /*04d0*/  IMAD.X R9, R5, 0x1, R9, P0 ;  /* 0x0000000105097824 */ /* 0x000fe200000e0609 */
[----:B------:R-:W-:-:S04]  /*04e0*/  ISETP.GE.U32.AND P0, PT, R0, UR4, PT ;  /* 0x0000000400007c0c */ /* 0x000fc8000bf06070 */
[----:B------:R-:W-:Y:S02]  /*04f0*/  ISETP.GE.U32.AND.EX P0, PT, R9, UR6, PT, P0 ;  /* 0x0000000609007c0c */ /* 0x000fe4000bf06100 */
[----:B--2---:R-:W-:-:S05]  /*0500*/  F2FP.SATFINITE.E4M3.F32.PACK_AB_MERGE_C R13, RZ, R6, RZ ;  /* 0x00000006ff0d723e */ /* 0x004fca00048070ff */
[----:B------:R0:W-:Y:S06]  /*0510*/  STG.E.U8 desc[UR8][R10.64], R13 ;  /* 0x0000000d0a007986 */ /* 0x0001ec000c101108 */
[----:B------:R-:W-:Y:S05]  /*0520*/  @!P0 BRA `(.L_x_115) ;  /* 0xfffffffc001c8947 */ /* 0x000fea000383ffff */
[----:B------:R-:W-:Y:S05]  /*0530*/  BSYNC.RECONVERGENT B0 ;  /* 0x0000000000007941 */ /* 0x000fea0003800200 */
.L_x_111:
[----:B------:R-:W-:Y:S05]  /*0540*/  EXIT ;  /* 0x000000000000794d */ /* 0x000fea0003800000 */
        .weak           $__internal_13_$__cuda_sm20_div_u64
        .type           $__internal_13_$__cuda_sm20_div_u64,@function
        .size           $__internal_13_$__cuda_sm20_div_u64,(.L_x_142 - $__internal_13_$__cuda_sm20_div_u64)
$__internal_13_$__cuda_sm20_div_u64:
        /* <DEDUP_REMOVED lines=69> */
[----:B------:R-:W-:Y:S06]  /*09a0*/  RET.REL.NODEC R6 `(_ZN36_GLOBAL__N__f1ff9b21_4_k_cu_26dd954b24kvtc_quantize_fp8_kernelEPKfPhmmmm) ;  /* 0xfffffff406947950 */ /* 0x000fec0003c3ffff */
.L_x_116:
        /* <DEDUP_REMOVED lines=13> */
.L_x_142:


//--------------------- .nv.shared._ZN36_GLOBAL__N__f1ff9b21_4_k_cu_26dd954b28kvtc_mean_add_scatter_kernelIdEEvPKfS2_PKPT_mmm --------------------------
	.section	.nv.shared._ZN36_GLOBAL__N__f1ff9b21_4_k_cu_26dd954b28kvtc_mean_add_scatter_kernelIdEEvPKfS2_PKPT_mmm,"aw",@nobits
	.sectionflags	@""
	.align	16
	.zero		1024


//--------------------- .nv.shared.reserved.0     --------------------------
	.section	.nv.shared.reserved.0,"aw",@nobits
	.weak		__nv_reservedSMEM_offset_0_alias
	.size		__nv_reservedSMEM_offset_0_alias, 0, 64
	.other		__nv_reservedSMEM_offset_0_alias,@"STO_CUDA_RESERVED_SHARED STV_DEFAULT"
__nv_reservedSMEM_offset_0_alias:
	.zero		0
	.zero		64


//--------------------- .nv.shared._ZN36_GLOBAL__N__f1ff9b21_4_k_cu_26dd954b28kvtc_mean_add_scatter_kernelIfEEvPKfS2_PKPT_mmm --------------------------
	.section	.nv.shared._ZN36_GLOBAL__N__f1ff9b21_4_k_cu_26dd954b28kvtc_mean_add_scatter_kernelIfEEvPKfS2_PKPT_mmm,"aw",@nobits
	.sectionflags	@""
	.align	16
	.zero		1024


//--------------------- .nv.shared._ZN36_GLOBAL__N__f1ff9b21_4_k_cu_26dd954b28kvtc_mean_add_scatter_kernelI13__nv_bfloat16EEvPKfS3_PKPT_mmm --------------------------
	.section	.nv.shared._ZN36_GLOBAL__N__f1ff9b21_4_k_cu_26dd954b28kvtc_mean_add_scatter_kernelI13__nv_bfloat16EEvPKfS3_PKPT_mmm,"aw",@nobits
	.sectionflags	@""
	.align	16
	.zero		1024


//--------------------- .nv.shared._ZN36_GLOBAL__N__f1ff9b21_4_k_cu_26dd954b28kvtc_mean_add_scatter_kernelI6__halfEEvPKfS3_PKPT_mmm --------------------------
	.section	.nv.shared._ZN36_GLOBAL__N__f1ff9b21_4_k_cu_26dd954b28kvtc_mean_add_scatter_kernelI6__halfEEvPKfS3_PKPT_mmm,"aw",@nobits
	.sectionflags	@""
	.align	16
	.zero		1024


//--------------------- .nv.shared._ZN36_GLOBAL__N__f1ff9b21_4_k_cu_26dd954b32kvtc_gather_mean_subtract_kernelIdEEvPKPKT_PKfPfmmm --------------------------
	.section	.nv.shared._ZN36_GLOBAL__N__f1ff9b21_4_k_cu_26dd954b32kvtc_gather_mean_subtract_kernelIdEEvPKPKT_PKfPfmmm,"aw",@nobits
	.sectionflags	@""
	.align	16
	.zero		1024


//--------------------- .nv.shared._ZN36_GLOBAL__N__f1ff9b21_4_k_cu_26dd954b32kvtc_gather_mean_subtract_kernelIfEEvPKPKT_PKfPfmmm --------------------------
	.section	.nv.shared._ZN36_GLOBAL__N__f1ff9b21_4_k_cu_26dd954b32kvtc_gather_mean_subtract_kernelIfEEvPKPKT_PKfPfmmm,"aw",@nobits
	.sectionflags	@""
	.align	16
	.zero		1024


//--------------------- .nv.shared._ZN36_GLOBAL__N__f1ff9b21_4_k_cu_26dd954b32kvtc_gather_mean_subtract_kernelI13__nv_bfloat16EEvPKPKT_PKfPfmmm --------------------------
	.section	.nv.shared._ZN36_GLOBAL__N__f1ff9b21_4_k_cu_26dd954b32kvtc_gather_mean_subtract_kernelI13__nv_bfloat16EEvPKPKT_PKfPfmmm,"aw",@nobits
	.sectionflags	@""
	.align	16
	.zero		1024


//--------------------- .nv.shared._ZN36_GLOBAL__N__f1ff9b21_4_k_cu_26dd954b32kvtc_gather_mean_subtract_kernelI6__halfEEvPKPKT_PKfPfmmm --------------------------
	.section	.nv.shared._ZN36_GLOBAL__N__f1ff9b21_4_k_cu_26dd954b32kvtc_gather_mean_subtract_kernelI6__halfEEvPKPKT_PKfPfmmm,"aw",@nobits
	.sectionflags	@""
	.align	16
	.zero		1024


//--------------------- .nv.shared._ZN36_GLOBAL__N__f1ff9b21_4_k_cu_26dd954b27kvtc_dequantize_intx_kernelEPKhPKfS3_Pfmmmmi --------------------------
	.section	.nv.shared._ZN36_GLOBAL__N__f1ff9b21_4_k_cu_26dd954b27kvtc_dequantize_intx_kernelEPKhPKfS3_Pfmmmmi,"aw",@nobits
	.sectionflags	@""
	.align	16
	.zero		1024


//--------------------- .nv.shared._ZN36_GLOBAL__N__f1ff9b21_4_k_cu_26dd954b25kvtc_quantize_intx_kernelEPKfS1_S1_Phmmmmi --------------------------
	.section	.nv.shared._ZN36_GLOBAL__N__f1ff9b21_4_k_cu_26dd954b25kvtc_quantize_intx_kernelEPKfS1_S1_Phmmmmi,"aw",@nobits
	.sectionflags	@""
	.align	16
	.zero		1024


//--------------------- .nv.shared._ZN36_GLOBAL__N__f1ff9b21_4_k_cu_26dd954b25kvtc_minmax_reduce_kernelEPKfPfS2_mmmm --------------------------
	.section	.nv.shared._ZN36_GLOBAL__N__f1ff9b21_4_k_cu_26dd954b25kvtc_minmax_reduce_kernelEPKfPfS2_mmmm,"aw",@nobits
	.sectionflags	@""
	.align	16
	.zero		1024


//--------------------- .nv.shared._ZN36_GLOBAL__N__f1ff9b21_4_k_cu_26dd954b26kvtc_dequantize_fp8_kernelEPKhPfmmmm --------------------------
	.section	.nv.shared._ZN36_GLOBAL__N__f1ff9b21_4_k_cu_26dd954b26kvtc_dequantize_fp8_kernelEPKhPfmmmm,"aw",@nobits
	.sectionflags	@""
	.align	16
	.zero		1024


//--------------------- .nv.shared._ZN36_GLOBAL__N__f1ff9b21_4_k_cu_26dd954b24kvtc_quantize_fp8_kernelEPKfPhmmmm --------------------------
	.section	.nv.shared._ZN36_GLOBAL__N__f1ff9b21_4_k_cu_26dd954b24kvtc_quantize_fp8_kernelEPKfPhmmmm,"aw",@nobits
	.sectionflags	@""
	.align	16
	.zero		1024


//--------------------- .nv.constant0._ZN36_GLOBAL__N__f1ff9b21_4_k_cu_26dd954b28kvtc_mean_add_scatter_kernelIdEEvPKfS2_PKPT_mmm --------------------------
	.section	.nv.constant0._ZN36_GLOBAL__N__f1ff9b21_4_k_cu_26dd954b28kvtc_mean_add_scatter_kernelIdEEvPKfS2_PKPT_mmm,"a",@progbits
	.sectionflags	@""
	.align	4
.nv.constant0._ZN36_GLOBAL__N__f1ff9b21_4_k_cu_26dd954b28kvtc_mean_add_scatter_kernelIdEEvPKfS2_PKPT_mmm:
	.zero		944


//--------------------- .nv.constant0._ZN36_GLOBAL__N__f1ff9b21_4_k_cu_26dd954b28kvtc_mean_add_scatter_kernelIfEEvPKfS2_PKPT_mmm --------------------------
	.section	.nv.constant0._ZN36_GLOBAL__N__f1ff9b21_4_k_cu_26dd954b28kvtc_mean_add_scatter_kernelIfEEvPKfS2_PKPT_mmm,"a",@progbits
	.sectionflags	@""
	.align	4
.nv.constant0._ZN36_GLOBAL__N__f1ff9b21_4_k_cu_26dd954b28kvtc_mean_add_scatter_kernelIfEEvPKfS2_PKPT_mmm:
	.zero		944


//--------------------- .nv.constant0._ZN36_GLOBAL__N__f1ff9b21_4_k_cu_26dd954b28kvtc_mean_add_scatter_kernelI13__nv_bfloat16EEvPKfS3_PKPT_mmm --------------------------
	.section	.nv.constant0._ZN36_GLOBAL__N__f1ff9b21_4_k_cu_26dd954b28kvtc_mean_add_scatter_kernelI13__nv_bfloat16EEvPKfS3_PKPT_mmm,"a",@progbits
	.sectionflags	@""
	.align	4
.nv.constant0._ZN36_GLOBAL__N__f1ff9b21_4_k_cu_26dd954b28kvtc_mean_add_scatter_kernelI13__nv_bfloat16EEvPKfS3_PKPT_mmm:
	.zero		944


//--------------------- .nv.constant0._ZN36_GLOBAL__N__f1ff9b21_4_k_cu_26dd954b28kvtc_mean_add_scatter_kernelI6__halfEEvPKfS3_PKPT_mmm --------------------------
	.section	.nv.constant0._ZN36_GLOBAL__N__f1ff9b21_4_k_cu_26dd954b28kvtc_mean_add_scatter_kernelI6__halfEEvPKfS3_PKPT_mmm,"a",@progbits
	.sectionflags	@""
	.align	4
.nv.constant0._ZN36_GLOBAL__N__f1ff9b21_4_k_cu_26dd954b28kvtc_mean_add_scatter_kernelI6__halfEEvPKfS3_PKPT_mmm:
	.zero		944


//--------------------- .nv.constant0._ZN36_GLOBAL__N__f1ff9b21_4_k_cu_26dd954b32kvtc_gather_mean_subtract_kernelIdEEvPKPKT_PKfPfmmm --------------------------
	.section	.nv.constant0._ZN36_GLOBAL__N__f1ff9b21_4_k_cu_26dd954b32kvtc_gather_mean_subtract_kernelIdEEvPKPKT_PKfPfmmm,"a",@progbits
	.sectionflags	@""
	.align	4
.nv.constant0._ZN36_GLOBAL__N__f1ff9b21_4_k_cu_26dd954b32kvtc_gather_mean_subtract_kernelIdEEvPKPKT_PKfPfmmm:
	.zero		944


//--------------------- .nv.constant0._ZN36_GLOBAL__N__f1ff9b21_4_k_cu_26dd954b32kvtc_gather_mean_subtract_kernelIfEEvPKPKT_PKfPfmmm --------------------------
	.section	.nv.constant0._ZN36_GLOBAL__N__f1ff9b21_4_k_cu_26dd954b32kvtc_gather_mean_subtract_kernelIfEEvPKPKT_PKfPfmmm,"a",@progbits
	.sectionflags	@""
	.align	4
.nv.constant0._ZN36_GLOBAL__N__f1ff9b21_4_k_cu_26dd954b32kvtc_gather_mean_subtract_kernelIfEEvPKPKT_PKfPfmmm:
	.zero		944


//--------------------- .nv.constant0._ZN36_GLOBAL__N__f1ff9b21_4_k_cu_26dd954b32kvtc_gather_mean_subtract_kernelI13__nv_bfloat16EEvPKPKT_PKfPfmmm --------------------------
	.section	.nv.constant0._ZN36_GLOBAL__N__f1ff9b21_4_k_cu_26dd954b32kvtc_gather_mean_subtract_kernelI13__nv_bfloat16EEvPKPKT_PKfPfmmm,"a",@progbits
	.sectionflags	@""
	.align	4
.nv.constant0._ZN36_GLOBAL__N__f1ff9b21_4_k_cu_26dd954b32kvtc_gather_mean_subtract_kernelI13__nv_bfloat16EEvPKPKT_PKfPfmmm:
	.zero		944


//--------------------- .nv.constant0._ZN36_GLOBAL__N__f1ff9b21_4_k_cu_26dd954b32kvtc_gather_mean_subtract_kernelI6__halfEEvPKPKT_PKfPfmmm --------------------------
	.section	.nv.constant0._ZN36_GLOBAL__N__f1ff9b21_4_k_cu_26dd954b32kvtc_gather_mean_subtract_kernelI6__halfEEvPKPKT_PKfPfmmm,"a",@progbits
	.sectionflags	@""
	.align	4
.nv.constant0._ZN36_GLOBAL__N__f1ff9b21_4_k_cu_26dd954b32kvtc_gather_mean_subtract_kernelI6__halfEEvPKPKT_PKfPfmmm:
	.zero		944


//--------------------- .nv.constant0._ZN36_GLOBAL__N__f1ff9b21_4_k_cu_26dd954b27kvtc_dequantize_intx_kernelEPKhPKfS3_Pfmmmmi --------------------------
	.section	.nv.constant0._ZN36_GLOBAL__N__f1ff9b21_4_k_cu_26dd954b27kvtc_dequantize_intx_kernelEPKhPKfS3_Pfmmmmi,"a",@progbits
	.sectionflags	@""
	.align	4
.nv.constant0._ZN36_GLOBAL__N__f1ff9b21_4_k_cu_26dd954b27kvtc_dequantize_intx_kernelEPKhPKfS3_Pfmmmmi:
	.zero		964


//--------------------- .nv.constant0._ZN36_GLOBAL__N__f1ff9b21_4_k_cu_26dd954b25kvtc_quantize_intx_kernelEPKfS1_S1_Phmmmmi --------------------------
	.section	.nv.constant0._ZN36_GLOBAL__N__f1ff9b21_4_k_cu_26dd954b25kvtc_quantize_intx_kernelEPKfS1_S1_Phmmmmi,"a",@progbits
	.sectionflags	@""
	.align	4
.nv.constant0._ZN36_GLOBAL__N__f1ff9b21_4_k_cu_26dd954b25kvtc_quantize_intx_kernelEPKfS1_S1_Phmmmmi:
	.zero		964


//--------------------- .nv.constant0._ZN36_GLOBAL__N__f1ff9b21_4_k_cu_26dd954b25kvtc_minmax_reduce_kernelEPKfPfS2_mmmm --------------------------
	.section	.nv.constant0._ZN36_GLOBAL__N__f1ff9b21_4_k_cu_26dd954b25kvtc_minmax_reduce_kernelEPKfPfS2_mmmm,"a",@progbits
	.sectionflags	@""
	.align	4
.nv.constant0._ZN36_GLOBAL__N__f1ff9b21_4_k_cu_26dd954b25kvtc_minmax_reduce_kernelEPKfPfS2_mmmm:
	.zero		952


//--------------------- .nv.constant0._ZN36_GLOBAL__N__f1ff9b21_4_k_cu_26dd954b26kvtc_dequantize_fp8_kernelEPKhPfmmmm --------------------------
	.section	.nv.constant0._ZN36_GLOBAL__N__f1ff9b21_4_k_cu_26dd954b26kvtc_dequantize_fp8_kernelEPKhPfmmmm,"a",@progbits
	.sectionflags	@""
	.align	4
.nv.constant0._ZN36_GLOBAL__N__f1ff9b21_4_k_cu_26dd954b26kvtc_dequantize_fp8_kernelEPKhPfmmmm:
	.zero		944


//--------------------- .nv.constant0._ZN36_GLOBAL__N__f1ff9b21_4_k_cu_26dd954b24kvtc_quantize_fp8_kernelEPKfPhmmmm --------------------------
	.section	.nv.constant0._ZN36_GLOBAL__N__f1ff9b21_4_k_cu_26dd954b24kvtc_quantize_fp8_kernelEPKfPhmmmm,"a",@progbits
	.sectionflags	@""
	.align	4
.nv.constant0._ZN36_GLOBAL__N__f1ff9b21_4_k_cu_26dd954b24kvtc_quantize_fp8_kernelEPKfPhmmmm:
	.zero		944


//--------------------- SYMBOLS --------------------------

	.type		.nv.reservedSmem.offset0,@object
	.size		.nv.reservedSmem.offset0,0x4
	.type		.nv.reservedSmem.cap,@object
	.size		.nv.reservedSmem.cap,0x4
